	.target	sm_86

	.elftype	@"ET_EXEC"


//--------------------- .note.nv.tkinfo           --------------------------
	.section	.note.nv.tkinfo,"",@"SHT_NOTE"
	.sectionflags	@"SHF_NOTE_NV_TKINFO"
	.tkinfo
        /*0018*/ 	.word	0x00000002
        /*0030*/ 	.string	""
        /*0030*/ 	.string	"ptxas"
        /*0030*/ 	.string	"Cuda compilation tools, release 13.1, V13.1.80"
        /*0030*/ 	.string	"Build cuda_13.1.r13.1/compiler.36836380_0"
        /*0030*/ 	.string	"-v  -arch sm_86 "



//--------------------- .note.nv.cuinfo           --------------------------
	.section	.note.nv.cuinfo,"",@"SHT_NOTE"
	.sectionflags	@"SHF_NOTE_NV_CUINFO"
        /*0018*/ 	.short	0x0002
        /*001a*/ 	.short	0x0050
        /*001c*/ 	.short	0x0083
	.zero		2


//--------------------- .nv.info                  --------------------------
	.section	.nv.info,"",@"SHT_CUDA_INFO"
	.align	4


	//----- nvinfo : EIATTR_REGCOUNT
	.align		4
        /*0000*/ 	.byte	0x04, 0x2f
        /*0002*/ 	.short	(.L_1 - .L_0)
	.align		4
.L_0:
        /*0004*/ 	.word	index@(gemm_mma_kernel)
        /*0008*/ 	.word	0x0000008b


	//----- nvinfo : EIATTR_FRAME_SIZE
	.align		4
.L_1:
        /*000c*/ 	.byte	0x04, 0x11
        /*000e*/ 	.short	(.L_3 - .L_2)
	.align		4
.L_2:
        /*0010*/ 	.word	index@(gemm_mma_kernel)
        /*0014*/ 	.word	0x00000000


	//----- nvinfo : EIATTR_MIN_STACK_SIZE
	.align		4
.L_3:
        /*0018*/ 	.byte	0x04, 0x12
        /*001a*/ 	.short	(.L_5 - .L_4)
	.align		4
.L_4:
        /*001c*/ 	.word	index@(gemm_mma_kernel)
        /*0020*/ 	.word	0x00000000
.L_5:


//--------------------- .nv.info.gemm_mma_kernel  --------------------------
	.section	.nv.info.gemm_mma_kernel,"",@"SHT_CUDA_INFO"
	.sectionflags	@""
	.align	4


	//----- nvinfo : EIATTR_CUDA_API_VERSION
	.align		4
        /*0000*/ 	.byte	0x04, 0x37
        /*0002*/ 	.short	(.L_7 - .L_6)
.L_6:
        /*0004*/ 	.word	0x00000083


	//----- nvinfo : EIATTR_SW2861232_WAR
	.align		4
.L_7:
        /*0008*/ 	.byte	0x01, 0x35
	.zero		2


	//----- nvinfo : EIATTR_PARAM_CBANK
	.align		4
        /*000c*/ 	.byte	0x04, 0x0a
        /*000e*/ 	.short	(.L_9 - .L_8)
	.align		4
.L_8:
        /*0010*/ 	.word	index@(.nv.constant0.gemm_mma_kernel)
        /*0014*/ 	.short	0x0160
        /*0016*/ 	.short	0x0024


	//----- nvinfo : EIATTR_CBANK_PARAM_SIZE
	.align		4
.L_9:
        /*0018*/ 	.byte	0x03, 0x19
        /*001a*/ 	.short	0x0024


	//----- nvinfo : EIATTR_KPARAM_INFO
	.align		4
        /*001c*/ 	.byte	0x04, 0x17
        /*001e*/ 	.short	(.L_11 - .L_10)
.L_10:
        /*0020*/ 	.word	0x00000000
        /*0024*/ 	.short	0x0005
        /*0026*/ 	.short	0x0020
        /*0028*/ 	.byte	0x00, 0xf0, 0x11, 0x00


	//----- nvinfo : EIATTR_KPARAM_INFO
	.align		4
.L_11:
        /*002c*/ 	.byte	0x04, 0x17
        /*002e*/ 	.short	(.L_13 - .L_12)
.L_12:
        /*0030*/ 	.word	0x00000000
        /*0034*/ 	.short	0x0004
        /*0036*/ 	.short	0x001c
        /*0038*/ 	.byte	0x00, 0xf0, 0x11, 0x00


	//----- nvinfo : EIATTR_KPARAM_INFO
	.align		4
.L_13:
        /*003c*/ 	.byte	0x04, 0x17
        /*003e*/ 	.short	(.L_15 - .L_14)
.L_14:
        /*0040*/ 	.word	0x00000000
        /*0044*/ 	.short	0x0003
        /*0046*/ 	.short	0x0018
        /*0048*/ 	.byte	0x00, 0xf0, 0x11, 0x00


	//----- nvinfo : EIATTR_KPARAM_INFO
	.align		4
.L_15:
        /*004c*/ 	.byte	0x04, 0x17
        /*004e*/ 	.short	(.L_17 - .L_16)
.L_16:
        /*0050*/ 	.word	0x00000000
        /*0054*/ 	.short	0x0002
        /*0056*/ 	.short	0x0010
        /*0058*/ 	.byte	0x00, 0xf0, 0x21, 0x00


	//----- nvinfo : EIATTR_KPARAM_INFO
	.align		4
.L_17:
        /*005c*/ 	.byte	0x04, 0x17
        /*005e*/ 	.short	(.L_19 - .L_18)
.L_18:
        /*0060*/ 	.word	0x00000000
        /*0064*/ 	.short	0x0001
        /*0066*/ 	.short	0x0008
        /*0068*/ 	.byte	0x00, 0xf0, 0x21, 0x00


	//----- nvinfo : EIATTR_KPARAM_INFO
	.align		4
.L_19:
        /*006c*/ 	.byte	0x04, 0x17
        /*006e*/ 	.short	(.L_21 - .L_20)
.L_20:
        /*0070*/ 	.word	0x00000000
        /*0074*/ 	.short	0x0000
        /*0076*/ 	.short	0x0000
        /*0078*/ 	.byte	0x00, 0xf0, 0x21, 0x00


	//----- nvinfo : EIATTR_WMMA_USED
	.align		4
.L_21:
        /*007c*/ 	.byte	0x01, 0x2b
	.zero		2


	//----- nvinfo : EIATTR_MAXREG_COUNT
	.align		4
        /*0080*/ 	.byte	0x03, 0x1b
        /*0082*/ 	.short	0x00ff


	//----- nvinfo : EIATTR_NUM_BARRIERS
	.align		4
        /*0084*/ 	.byte	0x02, 0x4c
        /*0086*/ 	.byte	0x01
	.zero		1


	//----- nvinfo : EIATTR_MERCURY_ISA_VERSION
	.align		4
        /*0088*/ 	.byte	0x03, 0x5f
        /*008a*/ 	.short	0x0000


	//----- nvinfo : EIATTR_EXIT_INSTR_OFFSETS
	.align		4
        /*008c*/ 	.byte	0x04, 0x1c
        /*008e*/ 	.short	(.L_23 - .L_22)


	//   ....[0]....
.L_22:
        /*0090*/ 	.word	0x00003c80


	//   ....[1]....
        /*0094*/ 	.word	0x00004680


	//   ....[2]....
        /*0098*/ 	.word	0x000047b0


	//----- nvinfo : EIATTR_MAX_THREADS
	.align		4
.L_23:
        /*009c*/ 	.byte	0x04, 0x05
        /*009e*/ 	.short	(.L_25 - .L_24)
.L_24:
        /*00a0*/ 	.word	0x00000080
        /*00a4*/ 	.word	0x00000001
        /*00a8*/ 	.word	0x00000001


	//----- nvinfo : EIATTR_CRS_STACK_SIZE
	.align		4
.L_25:
        /*00ac*/ 	.byte	0x04, 0x1e
        /*00ae*/ 	.short	(.L_27 - .L_26)
.L_26:
        /*00b0*/ 	.word	0x00000000
.L_27:


//--------------------- .nv.callgraph             --------------------------
	.section	.nv.callgraph,"",@"SHT_CUDA_CALLGRAPH"
	.align	4
	.sectionentsize	8
	.align		4
        /*0000*/ 	.word	0x00000000
	.align		4
        /*0004*/ 	.word	0xffffffff
	.align		4
        /*0008*/ 	.word	0x00000000
	.align		4
        /*000c*/ 	.word	0xfffffffe
	.align		4
        /*0010*/ 	.word	0x00000000
	.align		4
        /*0014*/ 	.word	0xfffffffd
	.align		4
        /*0018*/ 	.word	0x00000000
	.align		4
        /*001c*/ 	.word	0xfffffffc


//--------------------- .nv.rel.action            --------------------------
	.section	.nv.rel.action,"",@"SHT_CUDA_RELOCINFO"
	.align	8
	.sectionentsize	8
        /*0000*/ 	.byte	0x73, 0x00, 0x00, 0x00, 0x00, 0x00, 0x00, 0x00, 0x00, 0x00, 0x00, 0x11, 0x25, 0x00, 0x05, 0x36


//--------------------- .nv.constant0.gemm_mma_kernel --------------------------
	.section	.nv.constant0.gemm_mma_kernel,"a",@progbits
	.sectionflags	@""
	.align	4
.nv.constant0.gemm_mma_kernel:
	.zero		388


//--------------------- .text.gemm_mma_kernel     --------------------------
	.section	.text.gemm_mma_kernel,"ax",@progbits
	.sectioninfo	@"SHI_REGISTERS=139"
	.align	128
        .global         gemm_mma_kernel
        .type           gemm_mma_kernel,@function
        .size           gemm_mma_kernel,(.L_x_62 - gemm_mma_kernel)
        .other          gemm_mma_kernel,@"STO_CUDA_ENTRY STV_DEFAULT"
gemm_mma_kernel:
.text.gemm_mma_kernel:
[----:B------:R-:W-:Y:S02]  /*0000*/  IMAD.MOV.U32 R1, RZ, RZ, c[0x0][0x28] ;  /* 0x00000a00ff017624 */ /* 0x000fe400078e00ff */
[----:B------:R-:W1:Y:S01]  /*0010*/  S2R R0, SR_TID.X ;  /* 0x0000000000007919 */ /* 0x000e620000002100 */
[----:B------:R-:W-:Y:S01]  /*0020*/  UMOV UR4, 0x1f ;  /* 0x0000001f00047882 */ /* 0x000fe20000000000 */
[----:B------:R-:W-:Y:S01]  /*0030*/  BSSY B0, `(.L_x_0) ;  /* 0x00001a6000007945 */ /* 0x000fe20003800000 */
[----:B------:R-:W-:Y:S01]  /*0040*/  ULDC UR5, c[0x0][0x180] ;  /* 0x0000600000057ab9 */ /* 0x000fe20000000800 */
[----:B------:R-:W2:Y:S01]  /*0050*/  S2R R133, SR_CTAID.Y ;  /* 0x0000000000857919 */ /* 0x000ea20000002600 */
[----:B------:R-:W-:Y:S01]  /*0060*/  UIADD3 UR4, UR4, UR5, URZ ;  /* 0x0000000504047290 */ /* 0x000fe2000fffe03f */
[----:B------:R-:W-:Y:S01]  /*0070*/  IMAD.MOV.U32 R125, RZ, RZ, RZ ;  /* 0x000000ffff7d7224 */ /* 0x000fe200078e00ff */
[----:B------:R-:W-:Y:S01]  /*0080*/  ULDC.64 UR6, c[0x0][0x118] ;  /* 0x0000460000067ab9 */ /* 0x000fe20000000a00 */
[----:B------:R-:W3:Y:S01]  /*0090*/  S2R R131, SR_CTAID.X ;  /* 0x0000000000837919 */ /* 0x000ee20000002500 */
[----:B------:R-:W-:Y:S01]  /*00a0*/  USHF.R.S32.HI UR5, URZ, 0x1f, UR4 ;  /* 0x0000001f3f057899 */ /* 0x000fe20008011404 */
[----:B------:R-:W-:-:S02]  /*00b0*/  IMAD.MOV.U32 R55, RZ, RZ, RZ ;  /* 0x000000ffff377224 */ /* 0x000fc400078e00ff */
[----:B------:R-:W-:Y:S01]  /*00c0*/  IMAD.MOV.U32 R121, RZ, RZ, RZ ;  /* 0x000000ffff797224 */ /* 0x000fe200078e00ff */
[----:B------:R-:W-:Y:S01]  /*00d0*/  ULEA.HI UR5, UR5, UR4, URZ, 0x5 ;  /* 0x0000000405057291 */ /* 0x000fe2000f8f283f */
[----:B------:R-:W-:Y:S02]  /*00e0*/  IMAD.MOV.U32 R115, RZ, RZ, RZ ;  /* 0x000000ffff737224 */ /* 0x000fe400078e00ff */
[----:B------:R-:W-:Y:S01]  /*00f0*/  IMAD.MOV.U32 R111, RZ, RZ, RZ ;  /* 0x000000ffff6f7224 */ /* 0x000fe200078e00ff */
[----:B------:R-:W-:Y:S01]  /*0100*/  USHF.R.S32.HI UR5, URZ, 0x5, UR5 ;  /* 0x000000053f057899 */ /* 0x000fe20008011405 */
[----:B------:R-:W-:Y:S02]  /*0110*/  IMAD.MOV.U32 R107, RZ, RZ, RZ ;  /* 0x000000ffff6b7224 */ /* 0x000fe400078e00ff */
[----:B------:R-:W-:Y:S02]  /*0120*/  IMAD.MOV.U32 R103, RZ, RZ, RZ ;  /* 0x000000ffff677224 */ /* 0x000fe400078e00ff */
[----:B------:R-:W-:Y:S01]  /*0130*/  IMAD.MOV.U32 R99, RZ, RZ, RZ ;  /* 0x000000ffff637224 */ /* 0x000fe200078e00ff */
[----:B-1----:R-:W-:-:S02]  /*0140*/  ISETP.GT.AND P0, PT, R0, 0x1f, PT ;  /* 0x0000001f0000780c */ /* 0x002fc40003f04270 */
[----:B------:R-:W-:Y:S01]  /*0150*/  SHF.R.S32.HI R3, RZ, 0x1f, R0 ;  /* 0x0000001fff037819 */ /* 0x000fe20000011400 */
[----:B--2---:R-:W-:-:S03]  /*0160*/  IMAD.SHL.U32 R133, R133, 0x80, RZ ;  /* 0x0000008085857824 */ /* 0x004fc600078e00ff */
[----:B------:R-:W-:Y:S01]  /*0170*/  LEA.HI R130, R3, R0, RZ, 0x5 ;  /* 0x0000000003827211 */ /* 0x000fe200078f28ff */
[----:B---3--:R-:W-:-:S03]  /*0180*/  IMAD.SHL.U32 R131, R131, 0x40, RZ ;  /* 0x0000004083837824 */ /* 0x008fc600078e00ff */
[----:B------:R-:W-:-:S03]  /*0190*/  LEA.HI.SX32 R130, R130, 0xffffffff, 0x1b ;  /* 0xffffffff82827811 */ /* 0x000fc600078fdaff */
[----:B------:R-:W-:Y:S05]  /*01a0*/  @P0 BRA `(.L_x_1) ;  /* 0x000018e000000947 */ /* 0x000fea0003800000 */
[C---:B------:R-:W-:Y:S01]  /*01b0*/  IMAD.SHL.U32 R6, R0.reuse, 0x8, RZ ;  /* 0x0000000800067824 */ /* 0x040fe200078e00ff */
[C---:B------:R-:W-:Y:S02]  /*01c0*/  IADD3 R2, R0.reuse, 0x20, RZ ;  /* 0x0000002000027810 */ /* 0x040fe40007ffe0ff */
[----:B------:R-:W-:Y:S02]  /*01d0*/  IADD3 R4, R0, 0x40, RZ ;  /* 0x0000004000047810 */ /* 0x000fe40007ffe0ff */
[----:B------:R-:W-:Y:S01]  /*01e0*/  SHF.R.S32.HI R5, RZ, 0x1f, R6 ;  /* 0x0000001fff057819 */ /* 0x000fe20000011406 */
[----:B------:R-:W-:Y:S01]  /*01f0*/  IMAD.SHL.U32 R9, R2, 0x8, RZ ;  /* 0x0000000802097824 */ /* 0x000fe200078e00ff */
[----:B------:R-:W-:Y:S01]  /*0200*/  SHF.R.S32.HI R13, RZ, 0x1f, R2 ;  /* 0x0000001fff0d7819 */ /* 0x000fe20000011402 */
[----:B------:R-:W-:Y:S01]  /*0210*/  IMAD.SHL.U32 R10, R4, 0x8, RZ ;  /* 0x00000008040a7824 */ /* 0x000fe200078e00ff */
[CC--:B------:R-:W-:Y:S02]  /*0220*/  LEA.HI R7, R5.reuse, R6.reuse, RZ, 0x5 ;  /* 0x0000000605077211 */ /* 0x0c0fe400078f28ff */
[----:B------:R-:W-:-:S02]  /*0230*/  LEA.HI R8, R5, R6, RZ, 0x6 ;  /* 0x0000000605087211 */ /* 0x000fc400078f30ff */
[----:B------:R-:W-:Y:S02]  /*0240*/  LOP3.LUT R5, R7, 0xffffffe0, RZ, 0xc0, !PT ;  /* 0xffffffe007057812 */ /* 0x000fe400078ec0ff */
[----:B------:R-:W-:Y:S02]  /*0250*/  LOP3.LUT R7, R8, 0xffffffc0, RZ, 0xc0, !PT ;  /* 0xffffffc008077812 */ /* 0x000fe400078ec0ff */
[----:B------:R-:W-:Y:S01]  /*0260*/  SHF.R.S32.HI R8, RZ, 0x1f, R9 ;  /* 0x0000001fff087819 */ /* 0x000fe20000011409 */
[C---:B------:R-:W-:Y:S01]  /*0270*/  IMAD.IADD R5, R6.reuse, 0x1, -R5 ;  /* 0x0000000106057824 */ /* 0x040fe200078e0a05 */
[----:B------:R-:W-:Y:S01]  /*0280*/  SHF.R.S32.HI R11, RZ, 0x1f, R10 ;  /* 0x0000001fff0b7819 */ /* 0x000fe2000001140a */
[----:B------:R-:W-:Y:S01]  /*0290*/  IMAD.IADD R18, R6, 0x1, -R7 ;  /* 0x0000000106127824 */ /* 0x000fe200078e0a07 */
[CC--:B------:R-:W-:Y:S02]  /*02a0*/  LEA.HI R6, R8.reuse, R9.reuse, RZ, 0x5 ;  /* 0x0000000908067211 */ /* 0x0c0fe400078f28ff */
[----:B------:R-:W-:-:S02]  /*02b0*/  LEA.HI R8, R8, R9, RZ, 0x6 ;  /* 0x0000000908087211 */ /* 0x000fc400078f30ff */
[CC--:B------:R-:W-:Y:S02]  /*02c0*/  LEA.HI R7, R11.reuse, R10.reuse, RZ, 0x5 ;  /* 0x0000000a0b077211 */ /* 0x0c0fe400078f28ff */
[----:B------:R-:W-:Y:S02]  /*02d0*/  LEA.HI R11, R11, R10, RZ, 0x6 ;  /* 0x0000000a0b0b7211 */ /* 0x000fe400078f30ff */
[----:B------:R-:W-:Y:S02]  /*02e0*/  LOP3.LUT R6, R6, 0xffffffe0, RZ, 0xc0, !PT ;  /* 0xffffffe006067812 */ /* 0x000fe400078ec0ff */
[----:B------:R-:W-:Y:S02]  /*02f0*/  LOP3.LUT R8, R8, 0xffffffc0, RZ, 0xc0, !PT ;  /* 0xffffffc008087812 */ /* 0x000fe400078ec0ff */
[----:B------:R-:W-:Y:S01]  /*0300*/  SHF.R.S32.HI R15, RZ, 0x1f, R4 ;  /* 0x0000001fff0f7819 */ /* 0x000fe20000011404 */
[----:B------:R-:W-:Y:S01]  /*0310*/  IMAD.IADD R6, R9, 0x1, -R6 ;  /* 0x0000000109067824 */ /* 0x000fe200078e0a06 */
[----:B------:R-:W-:Y:S01]  /*0320*/  LOP3.LUT R11, R11, 0xffffffc0, RZ, 0xc0, !PT ;  /* 0xffffffc00b0b7812 */ /* 0x000fe200078ec0ff */
[----:B------:R-:W-:Y:S01]  /*0330*/  IMAD.IADD R24, R9, 0x1, -R8 ;  /* 0x0000000109187824 */ /* 0x000fe200078e0a08 */
[----:B------:R-:W-:-:S02]  /*0340*/  LEA.HI R9, R3, R0, RZ, 0x2 ;  /* 0x0000000003097211 */ /* 0x000fc400078f10ff */
[----:B------:R-:W-:Y:S01]  /*0350*/  LEA.HI R14, R13, R2, RZ, 0x2 ;  /* 0x000000020d0e7211 */ /* 0x000fe200078f10ff */
[C---:B------:R-:W-:Y:S01]  /*0360*/  IMAD.IADD R28, R10.reuse, 0x1, -R11 ;  /* 0x000000010a1c7824 */ /* 0x040fe200078e0a0b */
[----:B------:R-:W-:Y:S01]  /*0370*/  LEA.HI R17, R15, R4, RZ, 0x2 ;  /* 0x000000040f117211 */ /* 0x000fe200078f10ff */
[----:B------:R-:W-:Y:S01]  /*0380*/  IMAD.IADD R22, R131, 0x1, R24 ;  /* 0x0000000183167824 */ /* 0x000fe200078e0218 */
[----:B------:R-:W-:Y:S01]  /*0390*/  LEA.HI R13, R13, R2, RZ, 0x3 ;  /* 0x000000020d0d7211 */ /* 0x000fe200078f18ff */
[----:B------:R-:W-:Y:S01]  /*03a0*/  IMAD.IADD R25, R131, 0x1, R28 ;  /* 0x0000000183197824 */ /* 0x000fe200078e021c */
[----:B------:R-:W-:Y:S02]  /*03b0*/  LOP3.LUT R7, R7, 0xffffffe0, RZ, 0xc0, !PT ;  /* 0xffffffe007077812 */ /* 0x000fe400078ec0ff */
[----:B------:R-:W-:Y:S02]  /*03c0*/  LEA.HI R11, R3, R0, RZ, 0x3 ;  /* 0x00000000030b7211 */ /* 0x000fe400078f18ff */
[----:B------:R-:W-:Y:S01]  /*03d0*/  SHF.R.S32.HI R16, RZ, 0x2, R9 ;  /* 0x00000002ff107819 */ /* 0x000fe20000011409 */
[----:B------:R-:W-:Y:S01]  /*03e0*/  IMAD.IADD R7, R10, 0x1, -R7 ;  /* 0x000000010a077824 */ /* 0x000fe200078e0a07 */
[----:B------:R-:W-:Y:S01]  /*03f0*/  LEA.HI R15, R15, R4, RZ, 0x3 ;  /* 0x000000040f0f7211 */ /* 0x000fe200078f18ff */
[----:B------:R-:W-:Y:S01]  /*0400*/  IMAD.MOV.U32 R10, RZ, RZ, RZ ;  /* 0x000000ffff0a7224 */ /* 0x000fe200078e00ff */
[----:B------:R-:W-:Y:S01]  /*0410*/  SHF.R.S32.HI R21, RZ, 0x2, R14 ;  /* 0x00000002ff157819 */ /* 0x000fe2000001140e */
[C---:B------:R-:W-:Y:S01]  /*0420*/  IMAD.IADD R41, R133.reuse, 0x1, R16 ;  /* 0x0000000185297824 */ /* 0x040fe200078e0210 */
[----:B------:R-:W-:Y:S01]  /*0430*/  SHF.R.S32.HI R26, RZ, 0x2, R17 ;  /* 0x00000002ff1a7819 */ /* 0x000fe20000011411 */
[----:B------:R-:W-:Y:S01]  /*0440*/  IMAD R17, R16, 0x28, R5 ;  /* 0x0000002810117824 */ /* 0x000fe200078e0205 */
[C---:B------:R-:W-:Y:S01]  /*0450*/  IADD3 R38, -R0.reuse, 0x1ff, RZ ;  /* 0x000001ff00267810 */ /* 0x040fe20007ffe1ff */
[C---:B------:R-:W-:Y:S01]  /*0460*/  IMAD.IADD R42, R133.reuse, 0x1, R21 ;  /* 0x00000001852a7824 */ /* 0x040fe200078e0215 */
[----:B------:R-:W-:Y:S01]  /*0470*/  IADD3 R40, -R0, 0xff, RZ ;  /* 0x000000ff00287810 */ /* 0x000fe20007ffe1ff */
[----:B------:R-:W-:Y:S01]  /*0480*/  IMAD.IADD R43, R133, 0x1, R26 ;  /* 0x00000001852b7824 */ /* 0x000fe200078e021a */
[----:B------:R-:W-:Y:S01]  /*0490*/  SHF.R.S32.HI R13, RZ, 0x3, R13 ;  /* 0x00000003ff0d7819 */ /* 0x000fe2000001140d */
[----:B------:R-:W-:Y:S01]  /*04a0*/  IMAD.IADD R16, R131, 0x1, R18 ;  /* 0x0000000183107824 */ /* 0x000fe200078e0212 */
[----:B------:R-:W-:Y:S01]  /*04b0*/  SHF.R.S32.HI R9, RZ, 0x3, R11 ;  /* 0x00000003ff097819 */ /* 0x000fe2000001140b */
[----:B------:R-:W-:Y:S01]  /*04c0*/  IMAD R14, R41, c[0x0][0x180], RZ ;  /* 0x00006000290e7a24 */ /* 0x000fe200078e02ff */
[----:B------:R-:W-:Y:S01]  /*04d0*/  SHF.R.S32.HI R15, RZ, 0x3, R15 ;  /* 0x00000003ff0f7819 */ /* 0x000fe2000001140f */
[----:B------:R-:W-:Y:S01]  /*04e0*/  IMAD R23, R13, 0x48, R24 ;  /* 0x000000480d177824 */ /* 0x000fe200078e0218 */
[----:B------:R-:W-:Y:S01]  /*04f0*/  LEA.HI R11, R38, 0x1, RZ, 0x1b ;  /* 0x00000001260b7811 */ /* 0x000fe200078fd8ff */
[----:B------:R-:W-:Y:S01]  /*0500*/  IMAD R24, R26, 0x28, R7 ;  /* 0x000000281a187824 */ /* 0x000fe200078e0207 */
[----:B------:R-:W-:Y:S01]  /*0510*/  LEA.HI R12, R40, 0x1, RZ, 0x1b ;  /* 0x00000001280c7811 */ /* 0x000fe200078fd8ff */
[----:B------:R-:W-:Y:S01]  /*0520*/  IMAD R18, R9, 0x48, R18 ;  /* 0x0000004809127824 */ /* 0x000fe200078e0212 */
[----:B------:R-:W-:Y:S01]  /*0530*/  IADD3 R8, R0, 0x60, RZ ;  /* 0x0000006000087810 */ /* 0x000fe20007ffe0ff */
[----:B------:R-:W-:Y:S01]  /*0540*/  IMAD R19, R42, c[0x0][0x180], RZ ;  /* 0x000060002a137a24 */ /* 0x000fe200078e02ff */
[----:B------:R-:W-:Y:S01]  /*0550*/  LOP3.LUT R11, R11, 0x3, RZ, 0xc0, !PT ;  /* 0x000000030b0b7812 */ /* 0x000fe200078ec0ff */
[----:B------:R-:W-:Y:S01]  /*0560*/  IMAD R20, R43, c[0x0][0x180], RZ ;  /* 0x000060002b147a24 */ /* 0x000fe200078e02ff */
[----:B------:R-:W-:Y:S01]  /*0570*/  LOP3.LUT R12, R12, 0x3, RZ, 0xc0, !PT ;  /* 0x000000030c0c7812 */ /* 0x000fe200078ec0ff */
[----:B------:R-:W-:-:S02]  /*0580*/  IMAD R21, R21, 0x28, R6 ;  /* 0x0000002815157824 */ /* 0x000fc400078e0206 */
[----:B------:R-:W-:Y:S02]  /*0590*/  IMAD R26, R15, 0x48, R28 ;  /* 0x000000480f1a7824 */ /* 0x000fe400078e021c */
.L_x_26:
[----:B------:R-:W-:-:S13]  /*05a0*/  ISETP.GE.AND P0, PT, R10, UR5, PT ;  /* 0x000000050a007c0c */ /* 0x000fda000bf06270 */
[----:B-1----:R-:W-:Y:S05]  /*05b0*/  @P0 BRA `(.L_x_2) ;  /* 0x0000148000000947 */ /* 0x002fea0003800000 */
[----:B------:R-:W-:Y:S01]  /*05c0*/  ISETP.NE.AND P0, PT, R11, RZ, PT ;  /* 0x000000ff0b00720c */ /* 0x000fe20003f05270 */
[----:B------:R-:W-:Y:S01]  /*05d0*/  IMAD.MOV.U32 R29, RZ, RZ, 0x2800 ;  /* 0x00002800ff1d7424 */ /* 0x000fe200078e00ff */
[----:B------:R-:W-:Y:S01]  /*05e0*/  BSSY B1, `(.L_x_3) ;  /* 0x000003a000017945 */ /* 0x000fe20003800000 */
[----:B------:R-:W-:Y:S02]  /*05f0*/  IMAD.MOV.U32 R27, RZ, RZ, R0 ;  /* 0x000000ffff1b7224 */ /* 0x000fe400078e0000 */
[----:B------:R-:W-:-:S08]  /*0600*/  IMAD R50, R10, R29, 0x80 ;  /* 0x000000800a327424 */ /* 0x000fd000078e021d */
[----:B------:R-:W-:Y:S05]  /*0610*/  @!P0 BRA `(.L_x_4) ;  /* 0x0000036000008947 */ /* 0x000fea0003800000 */
[----:B------:R-:W-:Y:S01]  /*0620*/  IMAD R29, R10, 0x20, R5 ;  /* 0x000000200a1d7824 */ /* 0x000fe200078e0205 */
[----:B------:R-:W-:Y:S01]  /*0630*/  BSSY B2, `(.L_x_5) ;  /* 0x000000f000027945 */ /* 0x000fe20003800000 */
[----:B------:R-:W-:-:S03]  /*0640*/  ISETP.NE.AND P1, PT, R11, 0x1, PT ;  /* 0x000000010b00780c */ /* 0x000fc60003f25270 */
[----:B------:R-:W-:-:S04]  /*0650*/  ISETP.GE.AND P0, PT, R29, c[0x0][0x180], PT ;  /* 0x000060001d007a0c */ /* 0x000fc80003f06270 */
[----:B------:R-:W-:-:S13]  /*0660*/  ISETP.GE.OR P0, PT, R41, c[0x0][0x178], P0 ;  /* 0x00005e0029007a0c */ /* 0x000fda0000706670 */
[----:B------:R-:W-:Y:S05]  /*0670*/  @P0 BRA `(.L_x_6) ;  /* 0x000000a000000947 */ /* 0x000fea0003800000 */
[----:B------:R-:W-:Y:S02]  /*0680*/  SHF.R.S32.HI R27, RZ, 0x1f, R29 ;  /* 0x0000001fff1b7819 */ /* 0x000fe4000001141d */
[----:B------:R-:W-:-:S04]  /*0690*/  IADD3 R29, P0, R14, R29, RZ ;  /* 0x0000001d0e1d7210 */ /* 0x000fc80007f1e0ff */
[----:B------:R-:W-:Y:S01]  /*06a0*/  LEA.HI.X.SX32 R30, R14, R27, 0x1, P0 ;  /* 0x0000001b0e1e7211 */ /* 0x000fe200000f0eff */
[----:B------:R-:W-:Y:S01]  /*06b0*/  IMAD R27, R17, 0x2, R50 ;  /* 0x00000002111b7824 */ /* 0x000fe200078e0232 */
[----:B------:R-:W-:-:S04]  /*06c0*/  LEA R28, P0, R29, c[0x0][0x160], 0x1 ;  /* 0x000058001d1c7a11 */ /* 0x000fc800078008ff */
[----:B------:R-:W-:-:S05]  /*06d0*/  LEA.HI.X R29, R29, c[0x0][0x164], R30, 0x1, P0 ;  /* 0x000059001d1d7a11 */ /* 0x000fca00000f0c1e */
[----:B------:R-:W-:Y:S01]  /*06e0*/  @!PT LDS RZ, [RZ] ;  /* 0x00000000fffff984 */ /* 0x000fe20000000800 */
[----:B------:R-:W-:Y:S01]  /*06f0*/  @!PT LDS RZ, [RZ] ;  /* 0x00000000fffff984 */ /* 0x000fe20000000800 */
[----:B------:R-:W-:Y:S01]  /*0700*/  @!PT LDS RZ, [RZ] ;  /* 0x00000000fffff984 */ /* 0x000fe20000000800 */
[----:B------:R1:W-:Y:S04]  /*0710*/  LDGSTS.E.128 [R27], [R28.64] ;  /* 0x000000001c1b7fae */ /* 0x0003e8000b921c46 */
.L_x_6:
[----:B------:R-:W-:Y:S05]  /*0720*/  BSYNC B2 ;  /* 0x0000000000027941 */ /* 0x000fea0003800000 */
.L_x_5:
[----:B-1----:R-:W-:Y:S01]  /*0730*/  IMAD.MOV.U32 R27, RZ, RZ, R2 ;  /* 0x000000ffff1b7224 */ /* 0x002fe200078e0002 */
        /* <DEDUP_REMOVED lines=9> */
[----:B------:R-:W-:Y:S02]  /*07d0*/  LEA.HI.X.SX32 R30, R19, R28, 0x1, P0 ;  /* 0x0000001c131e7211 */ /* 0x000fe400000f0eff */
[----:B------:R-:W-:-:S04]  /*07e0*/  LEA R28, P0, R27, c[0x0][0x160], 0x1 ;  /* 0x000058001b1c7a11 */ /* 0x000fc800078008ff */
[----:B------:R-:W-:Y:S01]  /*07f0*/  LEA.HI.X R29, R27, c[0x0][0x164], R30, 0x1, P0 ;  /* 0x000059001b1d7a11 */ /* 0x000fe200000f0c1e */
[----:B------:R-:W-:-:S05]  /*0800*/  IMAD R27, R21, 0x2, R50 ;  /* 0x00000002151b7824 */ /* 0x000fca00078e0232 */
[----:B------:R-:W-:Y:S01]  /*0810*/  @!PT LDS RZ, [RZ] ;  /* 0x00000000fffff984 */ /* 0x000fe20000000800 */
[----:B------:R-:W-:Y:S01]  /*0820*/  @!PT LDS RZ, [RZ] ;  /* 0x00000000fffff984 */ /* 0x000fe20000000800 */
[----:B------:R-:W-:Y:S01]  /*0830*/  @!PT LDS RZ, [RZ] ;  /* 0x00000000fffff984 */ /* 0x000fe20000000800 */
[----:B------:R1:W-:Y:S03]  /*0840*/  LDGSTS.E.128 [R27], [R28.64] ;  /* 0x000000001c1b7fae */ /* 0x0003e6000b921c46 */
.L_x_8:
[----:B------:R-:W-:Y:S05]  /*0850*/  BSYNC B2 ;  /* 0x0000000000027941 */ /* 0x000fea0003800000 */
.L_x_7:
[----:B-1----:R-:W-:Y:S01]  /*0860*/  IMAD.MOV.U32 R27, RZ, RZ, R4 ;  /* 0x000000ffff1b7224 */ /* 0x002fe200078e0004 */
[----:B------:R-:W-:Y:S05]  /*0870*/  @!P1 BRA `(.L_x_4) ;  /* 0x0000010000009947 */ /* 0x000fea0003800000 */
[----:B------:R-:W-:Y:S02]  /*0880*/  IMAD R29, R10, 0x20, R7 ;  /* 0x000000200a1d7824 */ /* 0x000fe400078e0207 */
[----:B------:R-:W-:-:S03]  /*0890*/  IMAD.MOV.U32 R27, RZ, RZ, R8 ;  /* 0x000000ffff1b7224 */ /* 0x000fc600078e0008 */
[----:B------:R-:W-:-:S04]  /*08a0*/  ISETP.GE.AND P0, PT, R29, c[0x0][0x180], PT ;  /* 0x000060001d007a0c */ /* 0x000fc80003f06270 */
[----:B------:R-:W-:-:S13]  /*08b0*/  ISETP.GE.OR P0, PT, R43, c[0x0][0x178], P0 ;  /* 0x00005e002b007a0c */ /* 0x000fda0000706670 */
[----:B------:R-:W-:Y:S05]  /*08c0*/  @P0 BRA `(.L_x_4) ;  /* 0x000000b000000947 */ /* 0x000fea0003800000 */
[----:B------:R-:W-:Y:S01]  /*08d0*/  SHF.R.S32.HI R27, RZ, 0x1f, R29 ;  /* 0x0000001fff1b7819 */ /* 0x000fe2000001141d */
[----:B------:R-:W-:Y:S01]  /*08e0*/  IMAD R31, R24, 0x2, R50 ;  /* 0x00000002181f7824 */ /* 0x000fe200078e0232 */
[----:B------:R-:W-:-:S04]  /*08f0*/  IADD3 R29, P0, R20, R29, RZ ;  /* 0x0000001d141d7210 */ /* 0x000fc80007f1e0ff */
[----:B------:R-:W-:Y:S01]  /*0900*/  LEA.HI.X.SX32 R30, R20, R27, 0x1, P0 ;  /* 0x0000001b141e7211 */ /* 0x000fe200000f0eff */
[----:B------:R-:W-:Y:S01]  /*0910*/  IMAD.MOV.U32 R27, RZ, RZ, R8 ;  /* 0x000000ffff1b7224 */ /* 0x000fe200078e0008 */
[----:B------:R-:W-:-:S04]  /*0920*/  LEA R28, P0, R29, c[0x0][0x160], 0x1 ;  /* 0x000058001d1c7a11 */ /* 0x000fc800078008ff */
[----:B------:R-:W-:-:S05]  /*0930*/  LEA.HI.X R29, R29, c[0x0][0x164], R30, 0x1, P0 ;  /* 0x000059001d1d7a11 */ /* 0x000fca00000f0c1e */
[----:B------:R-:W-:Y:S01]  /*0940*/  @!PT LDS RZ, [RZ] ;  /* 0x00000000fffff984 */ /* 0x000fe20000000800 */
[----:B------:R-:W-:Y:S01]  /*0950*/  @!PT LDS RZ, [RZ] ;  /* 0x00000000fffff984 */ /* 0x000fe20000000800 */
[----:B------:R-:W-:Y:S01]  /*0960*/  @!PT LDS RZ, [RZ] ;  /* 0x00000000fffff984 */ /* 0x000fe20000000800 */
[----:B------:R1:W-:Y:S04]  /*0970*/  LDGSTS.E.128 [R31], [R28.64] ;  /* 0x000000001c1f7fae */ /* 0x0003e8000b921c46 */
.L_x_4:
[----:B------:R-:W-:Y:S05]  /*0980*/  BSYNC B1 ;  /* 0x0000000000017941 */ /* 0x000fea0003800000 */
.L_x_3:
[----:B------:R-:W-:Y:S01]  /*0990*/  ISETP.GE.U32.AND P0, PT, R38, 0x60, PT ;  /* 0x000000602600780c */ /* 0x000fe20003f06070 */
[----:B------:R-:W-:-:S12]  /*09a0*/  BSSY B1, `(.L_x_9) ;  /* 0x0000063000017945 */ /* 0x000fd80003800000 */
[----:B------:R-:W-:Y:S05]  /*09b0*/  @!P0 BRA `(.L_x_10) ;  /* 0x0000061000008947 */ /* 0x000fea0003800000 */
.L_x_13:
[C---:B------:R-:W-:Y:S01]  /*09c0*/  IADD3 R30, R27.reuse, 0x20, RZ ;  /* 0x000000201b1e7810 */ /* 0x040fe20007ffe0ff */
[C---:B-1----:R-:W-:Y:S01]  /*09d0*/  IMAD.SHL.U32 R28, R27.reuse, 0x8, RZ ;  /* 0x000000081b1c7824 */ /* 0x042fe200078e00ff */
[----:B------:R-:W-:Y:S01]  /*09e0*/  IADD3 R32, R27, 0x40, RZ ;  /* 0x000000401b207810 */ /* 0x000fe20007ffe0ff */
[----:B------:R-:W-:Y:S01]  /*09f0*/  BSSY B2, `(.L_x_11) ;  /* 0x000005b000027945 */ /* 0x000fe20003800000 */
[----:B------:R-:W-:Y:S02]  /*0a00*/  SHF.R.S32.HI R31, RZ, 0x1f, R30 ;  /* 0x0000001fff1f7819 */ /* 0x000fe4000001141e */
[----:B------:R-:W-:Y:S01]  /*0a10*/  SHF.R.S32.HI R29, RZ, 0x1f, R28 ;  /* 0x0000001fff1d7819 */ /* 0x000fe2000001141c */
[----:B------:R-:W-:Y:S01]  /*0a20*/  IMAD.SHL.U32 R34, R32, 0x8, RZ ;  /* 0x0000000820227824 */ /* 0x000fe200078e00ff */
[----:B------:R-:W-:Y:S01]  /*0a30*/  LEA.HI R31, R31, R30, RZ, 0x2 ;  /* 0x0000001e1f1f7211 */ /* 0x000fe200078f10ff */
[----:B------:R-:W-:Y:S01]  /*0a40*/  IMAD.SHL.U32 R30, R30, 0x8, RZ ;  /* 0x000000081e1e7824 */ /* 0x000fe200078e00ff */
[----:B------:R-:W-:-:S02]  /*0a50*/  LEA.HI R29, R29, R28, RZ, 0x5 ;  /* 0x0000001c1d1d7211 */ /* 0x000fc400078f28ff */
[----:B------:R-:W-:Y:S02]  /*0a60*/  SHF.R.S32.HI R37, RZ, 0x1f, R34 ;  /* 0x0000001fff257819 */ /* 0x000fe40000011422 */
[----:B------:R-:W-:Y:S02]  /*0a70*/  SHF.R.S32.HI R33, RZ, 0x1f, R30 ;  /* 0x0000001fff217819 */ /* 0x000fe4000001141e */
[----:B------:R-:W-:Y:S02]  /*0a80*/  LOP3.LUT R29, R29, 0xffffffe0, RZ, 0xc0, !PT ;  /* 0xffffffe01d1d7812 */ /* 0x000fe400078ec0ff */
[----:B------:R-:W-:Y:S02]  /*0a90*/  LEA.HI R33, R33, R30, RZ, 0x5 ;  /* 0x0000001e21217211 */ /* 0x000fe400078f28ff */
[----:B------:R-:W-:Y:S01]  /*0aa0*/  LEA.HI R37, R37, R34, RZ, 0x5 ;  /* 0x0000002225257211 */ /* 0x000fe200078f28ff */
[----:B------:R-:W-:Y:S01]  /*0ab0*/  IMAD.IADD R39, R28, 0x1, -R29 ;  /* 0x000000011c277824 */ /* 0x000fe200078e0a1d */
[----:B------:R-:W-:-:S02]  /*0ac0*/  SHF.R.S32.HI R28, RZ, 0x1f, R27 ;  /* 0x0000001fff1c7819 */ /* 0x000fc4000001141b */
[----:B------:R-:W-:Y:S01]  /*0ad0*/  SHF.R.S32.HI R35, RZ, 0x1f, R32 ;  /* 0x0000001fff237819 */ /* 0x000fe20000011420 */
[----:B------:R-:W-:Y:S01]  /*0ae0*/  IMAD R47, R10, 0x20, R39 ;  /* 0x000000200a2f7824 */ /* 0x000fe200078e0227 */
[----:B------:R-:W-:Y:S02]  /*0af0*/  LOP3.LUT R33, R33, 0xffffffe0, RZ, 0xc0, !PT ;  /* 0xffffffe021217812 */ /* 0x000fe400078ec0ff */
[----:B------:R-:W-:Y:S02]  /*0b00*/  LOP3.LUT R37, R37, 0xffffffe0, RZ, 0xc0, !PT ;  /* 0xffffffe025257812 */ /* 0x000fe400078ec0ff */
[----:B------:R-:W-:Y:S01]  /*0b10*/  LEA.HI R28, R28, R27, RZ, 0x2 ;  /* 0x0000001b1c1c7211 */ /* 0x000fe200078f10ff */
[----:B------:R-:W-:Y:S01]  /*0b20*/  IMAD.IADD R45, R30, 0x1, -R33 ;  /* 0x000000011e2d7824 */ /* 0x000fe200078e0a21 */
[----:B------:R-:W-:Y:S01]  /*0b30*/  LEA.HI R35, R35, R32, RZ, 0x2 ;  /* 0x0000002023237211 */ /* 0x000fe200078f10ff */
[----:B------:R-:W-:Y:S01]  /*0b40*/  IMAD.IADD R49, R34, 0x1, -R37 ;  /* 0x0000000122317824 */ /* 0x000fe200078e0a25 */
[----:B------:R-:W-:Y:S01]  /*0b50*/  SHF.R.S32.HI R30, RZ, 0x2, R28 ;  /* 0x00000002ff1e7819 */ /* 0x000fe2000001141c */
[C---:B------:R-:W-:Y:S01]  /*0b60*/  IMAD R46, R10.reuse, 0x20, R45 ;  /* 0x000000200a2e7824 */ /* 0x040fe200078e022d */
[----:B------:R-:W-:Y:S01]  /*0b70*/  SHF.R.S32.HI R34, RZ, 0x2, R31 ;  /* 0x00000002ff227819 */ /* 0x000fe2000001141f */
[----:B------:R-:W-:Y:S01]  /*0b80*/  IMAD R51, R10, 0x20, R49 ;  /* 0x000000200a337824 */ /* 0x000fe200078e0231 */
[----:B------:R-:W-:Y:S01]  /*0b90*/  SHF.R.S32.HI R36, RZ, 0x2, R35 ;  /* 0x00000002ff247819 */ /* 0x000fe20000011423 */
[----:B------:R-:W-:Y:S01]  /*0ba0*/  IMAD.IADD R35, R133, 0x1, R30 ;  /* 0x0000000185237824 */ /* 0x000fe200078e021e */
[----:B------:R-:W-:Y:S01]  /*0bb0*/  IADD3 R29, R27, 0x60, RZ ;  /* 0x000000601b1d7810 */ /* 0x000fe20007ffe0ff */
[----:B------:R-:W-:Y:S01]  /*0bc0*/  IMAD.IADD R44, R133, 0x1, R34 ;  /* 0x00000001852c7824 */ /* 0x000fe200078e0222 */
[----:B------:R-:W-:Y:S01]  /*0bd0*/  ISETP.GE.AND P1, PT, R47, c[0x0][0x180], PT ;  /* 0x000060002f007a0c */ /* 0x000fe20003f26270 */
[----:B------:R-:W-:Y:S01]  /*0be0*/  IMAD.IADD R48, R133, 0x1, R36 ;  /* 0x0000000185307824 */ /* 0x000fe200078e0224 */
[----:B------:R-:W-:Y:S01]  /*0bf0*/  ISETP.GE.AND P0, PT, R46, c[0x0][0x180], PT ;  /* 0x000060002e007a0c */ /* 0x000fe20003f06270 */
[----:B------:R-:W-:Y:S01]  /*0c00*/  IMAD.SHL.U32 R32, R29, 0x8, RZ ;  /* 0x000000081d207824 */ /* 0x000fe200078e00ff */
[----:B------:R-:W-:-:S02]  /*0c10*/  ISETP.GE.AND P2, PT, R51, c[0x0][0x180], PT ;  /* 0x0000600033007a0c */ /* 0x000fc40003f46270 */
[----:B------:R-:W-:Y:S02]  /*0c20*/  ISETP.GE.OR P1, PT, R35, c[0x0][0x178], P1 ;  /* 0x00005e0023007a0c */ /* 0x000fe40000f26670 */
[----:B------:R-:W-:Y:S02]  /*0c30*/  ISETP.GE.OR P0, PT, R44, c[0x0][0x178], P0 ;  /* 0x00005e002c007a0c */ /* 0x000fe40000706670 */
[----:B------:R-:W-:Y:S02]  /*0c40*/  ISETP.GE.OR P2, PT, R48, c[0x0][0x178], P2 ;  /* 0x00005e0030007a0c */ /* 0x000fe40001746670 */
[----:B------:R-:W-:Y:S02]  /*0c50*/  SHF.R.S32.HI R33, RZ, 0x1f, R32 ;  /* 0x0000001fff217819 */ /* 0x000fe40000011420 */
[----:B------:R-:W-:Y:S02]  /*0c60*/  SHF.R.S32.HI R28, RZ, 0x1f, R29 ;  /* 0x0000001fff1c7819 */ /* 0x000fe4000001141d */
[----:B------:R-:W-:-:S02]  /*0c70*/  LEA.HI R33, R33, R32, RZ, 0x5 ;  /* 0x0000002021217211 */ /* 0x000fc400078f28ff */
[----:B------:R-:W-:Y:S01]  /*0c80*/  LEA.HI R37, R28, R29, RZ, 0x2 ;  /* 0x0000001d1c257211 */ /* 0x000fe200078f10ff */
[----:B------:R-:W-:Y:S01]  /*0c90*/  @!P1 IMAD R31, R30, 0x28, R39 ;  /* 0x000000281e1f9824 */ /* 0x000fe200078e0227 */
[----:B------:R-:W-:Y:S01]  /*0ca0*/  LOP3.LUT R33, R33, 0xffffffe0, RZ, 0xc0, !PT ;  /* 0xffffffe021217812 */ /* 0x000fe200078ec0ff */
[----:B------:R-:W-:Y:S02]  /*0cb0*/  @!P0 IMAD R29, R44, c[0x0][0x180], RZ ;  /* 0x000060002c1d8a24 */ /* 0x000fe400078e02ff */
[----:B------:R-:W-:Y:S02]  /*0cc0*/  @!P2 IMAD R30, R48, c[0x0][0x180], RZ ;  /* 0x00006000301eaa24 */ /* 0x000fe400078e02ff */
[----:B------:R-:W-:Y:S01]  /*0cd0*/  @!P1 IMAD R28, R35, c[0x0][0x180], RZ ;  /* 0x00006000231c9a24 */ /* 0x000fe200078e02ff */
[----:B------:R-:W-:Y:S01]  /*0ce0*/  @!P2 SHF.R.S32.HI R35, RZ, 0x1f, R51 ;  /* 0x0000001fff23a819 */ /* 0x000fe20000011433 */
[----:B------:R-:W-:Y:S01]  /*0cf0*/  IMAD.IADD R53, R32, 0x1, -R33 ;  /* 0x0000000120357824 */ /* 0x000fe200078e0a21 */
[----:B------:R-:W-:Y:S01]  /*0d00*/  @!P1 SHF.R.S32.HI R33, RZ, 0x1f, R47 ;  /* 0x0000001fff219819 */ /* 0x000fe2000001142f */
[----:B------:R-:W-:Y:S01]  /*0d10*/  @!P0 IMAD R34, R34, 0x28, R45 ;  /* 0x0000002822228824 */ /* 0x000fe200078e022d */
[----:B------:R-:W-:Y:S01]  /*0d20*/  @!P0 SHF.R.S32.HI R32, RZ, 0x1f, R46 ;  /* 0x0000001fff208819 */ /* 0x000fe2000001142e */
[----:B------:R-:W-:Y:S01]  /*0d30*/  @!P2 IMAD R36, R36, 0x28, R49 ;  /* 0x000000282424a824 */ /* 0x000fe200078e0231 */
[----:B------:R-:W-:-:S02]  /*0d40*/  @!P0 IADD3 R45, P4, R46, R29, RZ ;  /* 0x0000001d2e2d8210 */ /* 0x000fc40007f9e0ff */
[----:B------:R-:W-:Y:S02]  /*0d50*/  @!P2 IADD3 R39, P5, R51, R30, RZ ;  /* 0x0000001e3327a210 */ /* 0x000fe40007fbe0ff */
[----:B------:R-:W-:Y:S02]  /*0d60*/  @!P1 IADD3 R47, P3, R47, R28, RZ ;  /* 0x0000001c2f2f9210 */ /* 0x000fe40007f7e0ff */
[----:B------:R-:W-:Y:S02]  /*0d70*/  @!P0 LEA.HI.X.SX32 R46, R29, R32, 0x1, P4 ;  /* 0x000000201d2e8211 */ /* 0x000fe400020f0eff */
[----:B------:R-:W-:Y:S01]  /*0d80*/  @!P2 LEA.HI.X.SX32 R44, R30, R35, 0x1, P5 ;  /* 0x000000231e2ca211 */ /* 0x000fe200028f0eff */
[----:B------:R-:W-:Y:S01]  /*0d90*/  @!P1 IMAD R35, R31, 0x2, R50 ;  /* 0x000000021f239824 */ /* 0x000fe200078e0232 */
[----:B------:R-:W-:Y:S02]  /*0da0*/  @!P1 LEA.HI.X.SX32 R48, R28, R33, 0x1, P3 ;  /* 0x000000211c309211 */ /* 0x000fe400018f0eff */
[----:B------:R-:W-:-:S02]  /*0db0*/  @!P2 LEA R32, P5, R39, c[0x0][0x160], 0x1 ;  /* 0x000058002720aa11 */ /* 0x000fc400078a08ff */
[----:B------:R-:W-:Y:S02]  /*0dc0*/  @!P1 LEA R28, P3, R47, c[0x0][0x160], 0x1 ;  /* 0x000058002f1c9a11 */ /* 0x000fe400078608ff */
[----:B------:R-:W-:Y:S02]  /*0dd0*/  @!P0 LEA R30, P4, R45, c[0x0][0x160], 0x1 ;  /* 0x000058002d1e8a11 */ /* 0x000fe400078808ff */
[----:B------:R-:W-:Y:S01]  /*0de0*/  @!P2 LEA.HI.X R33, R39, c[0x0][0x164], R44, 0x1, P5 ;  /* 0x000059002721aa11 */ /* 0x000fe200028f0c2c */
[----:B------:R-:W-:Y:S01]  /*0df0*/  @!P2 IMAD R39, R36, 0x2, R50 ;  /* 0x000000022427a824 */ /* 0x000fe200078e0232 */
[----:B------:R-:W-:Y:S01]  /*0e00*/  @!P1 LEA.HI.X R29, R47, c[0x0][0x164], R48, 0x1, P3 ;  /* 0x000059002f1d9a11 */ /* 0x000fe200018f0c30 */
[----:B------:R-:W-:Y:S01]  /*0e10*/  IMAD R47, R10, 0x20, R53 ;  /* 0x000000200a2f7824 */ /* 0x000fe200078e0235 */
[----:B------:R-:W-:Y:S01]  /*0e20*/  SHF.R.S32.HI R44, RZ, 0x2, R37 ;  /* 0x00000002ff2c7819 */ /* 0x000fe20000011425 */
[----:B------:R-:W-:Y:S01]  /*0e30*/  @!P0 IMAD R37, R34, 0x2, R50 ;  /* 0x0000000222258824 */ /* 0x000fe200078e0232 */
[----:B------:R-:W-:Y:S01]  /*0e40*/  @!P0 LEA.HI.X R31, R45, c[0x0][0x164], R46, 0x1, P4 ;  /* 0x000059002d1f8a11 */ /* 0x000fe200020f0c2e */
[----:B------:R-:W-:Y:S01]  /*0e50*/  @!PT LDS RZ, [RZ] ;  /* 0x00000000fffff984 */ /* 0x000fe20000000800 */
[----:B------:R-:W-:Y:S01]  /*0e60*/  @!PT LDS RZ, [RZ] ;  /* 0x00000000fffff984 */ /* 0x000fe20000000800 */
[----:B------:R-:W-:Y:S01]  /*0e70*/  @!PT LDS RZ, [RZ] ;  /* 0x00000000fffff984 */ /* 0x000fe20000000800 */
[----:B------:R1:W-:Y:S01]  /*0e80*/  @!P1 LDGSTS.E.128 [R35], [R28.64] ;  /* 0x000000001c239fae */ /* 0x0003e2000b921c46 */
[----:B------:R-:W-:Y:S01]  /*0e90*/  ISETP.GE.AND P1, PT, R47, c[0x0][0x180], PT ;  /* 0x000060002f007a0c */ /* 0x000fe20003f26270 */
[----:B------:R-:W-:Y:S01]  /*0ea0*/  IMAD.IADD R45, R133, 0x1, R44 ;  /* 0x00000001852d7824 */ /* 0x000fe200078e022c */
[C---:B------:R-:W-:Y:S01]  /*0eb0*/  IADD3 R34, R27.reuse, 0x80, RZ ;  /* 0x000000801b227810 */ /* 0x040fe20007ffe0ff */
[----:B------:R1:W-:Y:S01]  /*0ec0*/  @!P0 LDGSTS.E.128 [R37], [R30.64] ;  /* 0x000000001e258fae */ /* 0x0003e2000b921c46 */
[----:B------:R-:W-:-:S02]  /*0ed0*/  ISETP.GE.AND P0, PT, R27, 0x180, PT ;  /* 0x000001801b00780c */ /* 0x000fc40003f06270 */
[----:B------:R-:W-:Y:S01]  /*0ee0*/  ISETP.GE.OR P1, PT, R45, c[0x0][0x178], P1 ;  /* 0x00005e002d007a0c */ /* 0x000fe20000f26670 */
[----:B------:R1:W-:-:S12]  /*0ef0*/  @!P2 LDGSTS.E.128 [R39], [R32.64] ;  /* 0x000000002027afae */ /* 0x0003d8000b921c46 */
[----:B------:R-:W-:Y:S05]  /*0f00*/  @P1 BRA `(.L_x_12) ;  /* 0x0000009000001947 */ /* 0x000fea0003800000 */
[----:B-1----:R-:W-:Y:S01]  /*0f10*/  IMAD R28, R45, c[0x0][0x180], RZ ;  /* 0x000060002d1c7a24 */ /* 0x002fe200078e02ff */
[----:B------:R-:W-:Y:S01]  /*0f20*/  SHF.R.S32.HI R29, RZ, 0x1f, R47 ;  /* 0x0000001fff1d7819 */ /* 0x000fe2000001142f */
[----:B------:R-:W-:-:S03]  /*0f30*/  IMAD R27, R44, 0x28, R53 ;  /* 0x000000282c1b7824 */ /* 0x000fc600078e0235 */
[----:B------:R-:W-:Y:S01]  /*0f40*/  IADD3 R30, P1, R47, R28, RZ ;  /* 0x0000001c2f1e7210 */ /* 0x000fe20007f3e0ff */
[----:B------:R-:W-:-:S03]  /*0f50*/  IMAD R27, R27, 0x2, R50 ;  /* 0x000000021b1b7824 */ /* 0x000fc600078e0232 */
[----:B------:R-:W-:Y:S02]  /*0f60*/  LEA.HI.X.SX32 R29, R28, R29, 0x1, P1 ;  /* 0x0000001d1c1d7211 */ /* 0x000fe400008f0eff */
[----:B------:R-:W-:-:S04]  /*0f70*/  LEA R28, P1, R30, c[0x0][0x160], 0x1 ;  /* 0x000058001e1c7a11 */ /* 0x000fc800078208ff */
[----:B------:R-:W-:-:S05]  /*0f80*/  LEA.HI.X R29, R30, c[0x0][0x164], R29, 0x1, P1 ;  /* 0x000059001e1d7a11 */ /* 0x000fca00008f0c1d */
[----:B------:R1:W-:Y:S04]  /*0f90*/  LDGSTS.E.128 [R27], [R28.64] ;  /* 0x000000001c1b7fae */ /* 0x0003e8000b921c46 */
.L_x_12:
[----:B-1----:R-:W-:Y:S05]  /*0fa0*/  BSYNC B2 ;  /* 0x0000000000027941 */ /* 0x002fea0003800000 */
.L_x_11:
[----:B------:R-:W-:Y:S01]  /*0fb0*/  IMAD.MOV.U32 R27, RZ, RZ, R34 ;  /* 0x000000ffff1b7224 */ /* 0x000fe200078e0022 */
[----:B------:R-:W-:Y:S05]  /*0fc0*/  @!P0 BRA `(.L_x_13) ;  /* 0xfffff9f000008947 */ /* 0x000fea000383ffff */
.L_x_10:
[----:B------:R-:W-:Y:S05]  /*0fd0*/  BSYNC B1 ;  /* 0x0000000000017941 */ /* 0x000fea0003800000 */
.L_x_9:
[----:B------:R-:W-:Y:S01]  /*0fe0*/  ISETP.NE.AND P0, PT, R12, RZ, PT ;  /* 0x000000ff0c00720c */ /* 0x000fe20003f05270 */
[----:B-1----:R-:W-:Y:S01]  /*0ff0*/  IMAD.MOV.U32 R29, RZ, RZ, 0x1200 ;  /* 0x00001200ff1d7424 */ /* 0x002fe200078e00ff */
[----:B------:R-:W-:Y:S01]  /*1000*/  BSSY B1, `(.L_x_14) ;  /* 0x000003d000017945 */ /* 0x000fe20003800000 */
[----:B------:R-:W-:Y:S02]  /*1010*/  IMAD.MOV.U32 R27, RZ, RZ, R0 ;  /* 0x000000ffff1b7224 */ /* 0x000fe400078e0000 */
[----:B------:R-:W-:-:S08]  /*1020*/  IMAD R49, R10, R29, 0xa080 ;  /* 0x0000a0800a317424 */ /* 0x000fd000078e021d */
[----:B------:R-:W-:Y:S05]  /*1030*/  @!P0 BRA `(.L_x_15) ;  /* 0x0000039000008947 */ /* 0x000fea0003800000 */
[----:B------:R-:W-:Y:S01]  /*1040*/  IMAD R27, R10, 0x20, R9 ;  /* 0x000000200a1b7824 */ /* 0x000fe200078e0209 */
[----:B------:R-:W-:Y:S01]  /*1050*/  ISETP.GE.AND P0, PT, R16, c[0x0][0x17c], PT ;  /* 0x00005f0010007a0c */ /* 0x000fe20003f06270 */
[----:B------:R-:W-:Y:S01]  /*1060*/  BSSY B2, `(.L_x_16) ;  /* 0x000000f000027945 */ /* 0x000fe20003800000 */
[----:B------:R-:W-:Y:S02]  /*1070*/  ISETP.NE.AND P1, PT, R12, 0x1, PT ;  /* 0x000000010c00780c */ /* 0x000fe40003f25270 */
[----:B------:R-:W-:-:S13]  /*1080*/  ISETP.GE.OR P0, PT, R27, c[0x0][0x180], P0 ;  /* 0x000060001b007a0c */ /* 0x000fda0000706670 */
[----:B------:R-:W-:Y:S05]  /*1090*/  @P0 BRA `(.L_x_17) ;  /* 0x000000b000000947 */ /* 0x000fea0003800000 */
[----:B------:R-:W-:-:S05]  /*10a0*/  IMAD R27, R27, c[0x0][0x17c], RZ ;  /* 0x00005f001b1b7a24 */ /* 0x000fca00078e02ff */
        /* <DEDUP_REMOVED lines=10> */
.L_x_17:
[----:B------:R-:W-:Y:S05]  /*1150*/  BSYNC B2 ;  /* 0x0000000000027941 */ /* 0x000fea0003800000 */
.L_x_16:
[----:B-1----:R-:W-:Y:S01]  /*1160*/  IMAD.MOV.U32 R27, RZ, RZ, R2 ;  /* 0x000000ffff1b7224 */ /* 0x002fe200078e0002 */
        /* <DEDUP_REMOVED lines=18> */
.L_x_19:
[----:B------:R-:W-:Y:S05]  /*1290*/  BSYNC B2 ;  /* 0x0000000000027941 */ /* 0x000fea0003800000 */
.L_x_18:
[----:B-1----:R-:W-:Y:S01]  /*12a0*/  IMAD.MOV.U32 R27, RZ, RZ, R4 ;  /* 0x000000ffff1b7224 */ /* 0x002fe200078e0004 */
[----:B------:R-:W-:Y:S05]  /*12b0*/  @!P1 BRA `(.L_x_15) ;  /* 0x0000011000009947 */ /* 0x000fea0003800000 */
[----:B------:R-:W-:Y:S01]  /*12c0*/  IMAD R28, R10, 0x20, R15 ;  /* 0x000000200a1c7824 */ /* 0x000fe200078e020f */
[----:B------:R-:W-:Y:S01]  /*12d0*/  ISETP.GE.AND P0, PT, R25, c[0x0][0x17c], PT ;  /* 0x00005f0019007a0c */ /* 0x000fe20003f06270 */
[----:B------:R-:W-:-:S03]  /*12e0*/  IMAD.MOV.U32 R27, RZ, RZ, R8 ;  /* 0x000000ffff1b7224 */ /* 0x000fc600078e0008 */
[----:B------:R-:W-:-:S13]  /*12f0*/  ISETP.GE.OR P0, PT, R28, c[0x0][0x180], P0 ;  /* 0x000060001c007a0c */ /* 0x000fda0000706670 */
[----:B------:R-:W-:Y:S05]  /*1300*/  @P0 BRA `(.L_x_15) ;  /* 0x000000c000000947 */ /* 0x000fea0003800000 */
[----:B------:R-:W-:Y:S02]  /*1310*/  IMAD R28, R28, c[0x0][0x17c], RZ ;  /* 0x00005f001c1c7a24 */ /* 0x000fe400078e02ff */
[----:B------:R-:W-:-:S03]  /*1320*/  IMAD R31, R26, 0x2, R49 ;  /* 0x000000021a1f7824 */ /* 0x000fc600078e0231 */
[----:B------:R-:W-:Y:S02]  /*1330*/  SHF.R.S32.HI R30, RZ, 0x1f, R28 ;  /* 0x0000001fff1e7819 */ /* 0x000fe4000001141c */
[----:B------:R-:W-:-:S04]  /*1340*/  IADD3 R27, P0, R25, R28, RZ ;  /* 0x0000001c191b7210 */ /* 0x000fc80007f1e0ff */
[----:B------:R-:W-:Y:S02]  /*1350*/  LEA.HI.X.SX32 R30, R25, R30, 0x1, P0 ;  /* 0x0000001e191e7211 */ /* 0x000fe400000f0eff */
[----:B------:R-:W-:-:S04]  /*1360*/  LEA R28, P0, R27, c[0x0][0x168], 0x1 ;  /* 0x00005a001b1c7a11 */ /* 0x000fc800078008ff */
[----:B------:R-:W-:Y:S01]  /*1370*/  LEA.HI.X R29, R27, c[0x0][0x16c], R30, 0x1, P0 ;  /* 0x00005b001b1d7a11 */ /* 0x000fe200000f0c1e */
[----:B------:R-:W-:-:S04]  /*1380*/  IMAD.MOV.U32 R27, RZ, RZ, R8 ;  /* 0x000000ffff1b7224 */ /* 0x000fc800078e0008 */
[----:B------:R-:W-:Y:S01]  /*1390*/  @!PT LDS RZ, [RZ] ;  /* 0x00000000fffff984 */ /* 0x000fe20000000800 */
[----:B------:R-:W-:Y:S01]  /*13a0*/  @!PT LDS RZ, [RZ] ;  /* 0x00000000fffff984 */ /* 0x000fe20000000800 */
[----:B------:R-:W-:Y:S01]  /*13b0*/  @!PT LDS RZ, [RZ] ;  /* 0x00000000fffff984 */ /* 0x000fe20000000800 */
[----:B------:R1:W-:Y:S04]  /*13c0*/  LDGSTS.E.128 [R31], [R28.64] ;  /* 0x000000001c1f7fae */ /* 0x0003e8000b921c46 */
.L_x_15:
[----:B------:R-:W-:Y:S05]  /*13d0*/  BSYNC B1 ;  /* 0x0000000000017941 */ /* 0x000fea0003800000 */
.L_x_14:
[----:B------:R-:W-:Y:S01]  /*13e0*/  ISETP.GE.U32.AND P0, PT, R40, 0x60, PT ;  /* 0x000000602800780c */ /* 0x000fe20003f06070 */
[----:B------:R-:W-:-:S12]  /*13f0*/  BSSY B1, `(.L_x_20) ;  /* 0x0000063000017945 */ /* 0x000fd80003800000 */
[----:B------:R-:W-:Y:S05]  /*1400*/  @!P0 BRA `(.L_x_21) ;  /* 0x0000061000008947 */ /* 0x000fea0003800000 */
.L_x_24:
        /* <DEDUP_REMOVED lines=18> */
[----:B------:R-:W-:Y:S01]  /*1530*/  IMAD.IADD R47, R131, 0x1, R36 ;  /* 0x00000001832f7824 */ /* 0x000fe200078e0224 */
[----:B------:R-:W-:Y:S02]  /*1540*/  LOP3.LUT R33, R33, 0xffffffc0, RZ, 0xc0, !PT ;  /* 0xffffffc021217812 */ /* 0x000fe400078ec0ff */
[----:B------:R-:W-:Y:S02]  /*1550*/  LOP3.LUT R37, R37, 0xffffffc0, RZ, 0xc0, !PT ;  /* 0xffffffc025257812 */ /* 0x000fe400078ec0ff */
[----:B------:R-:W-:Y:S01]  /*1560*/  LEA.HI R28, R28, R27, RZ, 0x3 ;  /* 0x0000001b1c1c7211 */ /* 0x000fe200078f18ff */
[----:B------:R-:W-:Y:S01]  /*1570*/  IMAD.IADD R44, R30, 0x1, -R33 ;  /* 0x000000011e2c7824 */ /* 0x000fe200078e0a21 */
[----:B------:R-:W-:Y:S01]  /*1580*/  LEA.HI R35, R35, R32, RZ, 0x3 ;  /* 0x0000002023237211 */ /* 0x000fe200078f18ff */
[----:B------:R-:W-:Y:S01]  /*1590*/  IMAD.IADD R48, R34, 0x1, -R37 ;  /* 0x0000000122307824 */ /* 0x000fe200078e0a25 */
[----:B------:R-:W-:Y:S01]  /*15a0*/  SHF.R.S32.HI R39, RZ, 0x3, R28 ;  /* 0x00000003ff277819 */ /* 0x000fe2000001141c */
[C---:B------:R-:W-:Y:S01]  /*15b0*/  IMAD.IADD R46, R131.reuse, 0x1, R44 ;  /* 0x00000001832e7824 */ /* 0x040fe200078e022c */
[----:B------:R-:W-:Y:S01]  /*15c0*/  SHF.R.S32.HI R45, RZ, 0x3, R31 ;  /* 0x00000003ff2d7819 */ /* 0x000fe2000001141f */
[----:B------:R-:W-:Y:S01]  /*15d0*/  IMAD.IADD R53, R131, 0x1, R48 ;  /* 0x0000000183357824 */ /* 0x000fe200078e0230 */
[----:B------:R-:W-:Y:S01]  /*15e0*/  SHF.R.S32.HI R51, RZ, 0x3, R35 ;  /* 0x00000003ff337819 */ /* 0x000fe20000011423 */
[C---:B------:R-:W-:Y:S01]  /*15f0*/  IMAD R30, R10.reuse, 0x20, R39 ;  /* 0x000000200a1e7824 */ /* 0x040fe200078e0227 */
[----:B------:R-:W-:Y:S01]  /*1600*/  IADD3 R29, R27, 0x60, RZ ;  /* 0x000000601b1d7810 */ /* 0x000fe20007ffe0ff */
[C---:B------:R-:W-:Y:S01]  /*1610*/  IMAD R35, R10.reuse, 0x20, R45 ;  /* 0x000000200a237824 */ /* 0x040fe200078e022d */
[----:B------:R-:W-:Y:S01]  /*1620*/  ISETP.GE.AND P1, PT, R47, c[0x0][0x17c], PT ;  /* 0x00005f002f007a0c */ /* 0x000fe20003f26270 */
[----:B------:R-:W-:Y:S01]  /*1630*/  IMAD R50, R10, 0x20, R51 ;  /* 0x000000200a327824 */ /* 0x000fe200078e0233 */
        /* <DEDUP_REMOVED lines=10> */
[----:B------:R-:W-:Y:S01]  /*16e0*/  @!P1 IMAD R28, R30, c[0x0][0x17c], RZ ;  /* 0x00005f001e1c9a24 */ /* 0x000fe200078e02ff */
[----:B------:R-:W-:Y:S01]  /*16f0*/  LOP3.LUT R33, R33, 0xffffffc0, RZ, 0xc0, !PT ;  /* 0xffffffc021217812 */ /* 0x000fe200078ec0ff */
        /* <DEDUP_REMOVED lines=8> */
[----:B------:R-:W-:Y:S01]  /*1780*/  @!P0 IADD3 R45, P4, R46, R29, RZ ;  /* 0x0000001d2e2d8210 */ /* 0x000fe20007f9e0ff */
[----:B------:R-:W-:Y:S01]  /*1790*/  @!P2 IMAD R36, R51, 0x48, R48 ;  /* 0x000000483324a824 */ /* 0x000fe200078e0230 */
[----:B------:R-:W-:-:S02]  /*17a0*/  @!P2 IADD3 R39, P5, R53, R30, RZ ;  /* 0x0000001e3527a210 */ /* 0x000fc40007fbe0ff */
[----:B------:R-:W-:Y:S02]  /*17b0*/  @!P1 IADD3 R47, P3, R47, R28, RZ ;  /* 0x0000001c2f2f9210 */ /* 0x000fe40007f7e0ff */
[----:B------:R-:W-:Y:S02]  /*17c0*/  @!P0 LEA.HI.X.SX32 R46, R29, R32, 0x1, P4 ;  /* 0x000000201d2e8211 */ /* 0x000fe400020f0eff */
[----:B------:R-:W-:Y:S01]  /*17d0*/  @!P2 LEA.HI.X.SX32 R44, R30, R35, 0x1, P5 ;  /* 0x000000231e2ca211 */ /* 0x000fe200028f0eff */
[----:B------:R-:W-:Y:S01]  /*17e0*/  @!P1 IMAD R35, R31, 0x2, R49 ;  /* 0x000000021f239824 */ /* 0x000fe200078e0231 */
[----:B------:R-:W-:Y:S02]  /*17f0*/  @!P1 LEA.HI.X.SX32 R48, R28, R33, 0x1, P3 ;  /* 0x000000211c309211 */ /* 0x000fe400018f0eff */
[----:B------:R-:W-:Y:S02]  /*1800*/  @!P0 LEA R30, P4, R45, c[0x0][0x168], 0x1 ;  /* 0x00005a002d1e8a11 */ /* 0x000fe400078808ff */
[----:B------:R-:W-:-:S02]  /*1810*/  @!P1 LEA R28, P3, R47, c[0x0][0x168], 0x1 ;  /* 0x00005a002f1c9a11 */ /* 0x000fc400078608ff */
[----:B------:R-:W-:Y:S02]  /*1820*/  @!P2 LEA R32, P5, R39, c[0x0][0x168], 0x1 ;  /* 0x00005a002720aa11 */ /* 0x000fe400078a08ff */
[----:B------:R-:W-:Y:S02]  /*1830*/  @!P0 LEA.HI.X R31, R45, c[0x0][0x16c], R46, 0x1, P4 ;  /* 0x00005b002d1f8a11 */ /* 0x000fe400020f0c2e */
[----:B------:R-:W-:Y:S01]  /*1840*/  @!P1 LEA.HI.X R29, R47, c[0x0][0x16c], R48, 0x1, P3 ;  /* 0x00005b002f1d9a11 */ /* 0x000fe200018f0c30 */
[----:B------:R-:W-:Y:S01]  /*1850*/  IMAD.IADD R47, R131, 0x1, R52 ;  /* 0x00000001832f7824 */ /* 0x000fe200078e0234 */
[----:B------:R-:W-:Y:S01]  /*1860*/  SHF.R.S32.HI R45, RZ, 0x3, R37 ;  /* 0x00000003ff2d7819 */ /* 0x000fe20000011425 */
[--C-:B------:R-:W-:Y:S01]  /*1870*/  @!P0 IMAD R37, R34, 0x2, R49.reuse ;  /* 0x0000000222258824 */ /* 0x100fe200078e0231 */
[----:B------:R-:W-:Y:S01]  /*1880*/  @!P2 LEA.HI.X R33, R39, c[0x0][0x16c], R44, 0x1, P5 ;  /* 0x00005b002721aa11 */ /* 0x000fe200028f0c2c */
[----:B------:R-:W-:Y:S01]  /*1890*/  @!P2 IMAD R39, R36, 0x2, R49 ;  /* 0x000000022427a824 */ /* 0x000fe200078e0231 */
[----:B------:R-:W-:Y:S01]  /*18a0*/  @!PT LDS RZ, [RZ] ;  /* 0x00000000fffff984 */ /* 0x000fe20000000800 */
[----:B------:R-:W-:Y:S01]  /*18b0*/  @!PT LDS RZ, [RZ] ;  /* 0x00000000fffff984 */ /* 0x000fe20000000800 */
[----:B------:R-:W-:Y:S01]  /*18c0*/  @!PT LDS RZ, [RZ] ;  /* 0x00000000fffff984 */ /* 0x000fe20000000800 */
[----:B------:R1:W-:Y:S01]  /*18d0*/  @!P1 LDGSTS.E.128 [R35], [R28.64] ;  /* 0x000000001c239fae */ /* 0x0003e2000b921c46 */
[----:B------:R-:W-:Y:S01]  /*18e0*/  IMAD R44, R10, 0x20, R45 ;  /* 0x000000200a2c7824 */ /* 0x000fe200078e022d */
[----:B------:R-:W-:-:S02]  /*18f0*/  ISETP.GE.AND P1, PT, R47, c[0x0][0x17c], PT ;  /* 0x00005f002f007a0c */ /* 0x000fc40003f26270 */
[----:B------:R1:W-:Y:S01]  /*1900*/  @!P0 LDGSTS.E.128 [R37], [R30.64] ;  /* 0x000000001e258fae */ /* 0x0003e2000b921c46 */
[C---:B------:R-:W-:Y:S02]  /*1910*/  ISETP.GE.AND P0, PT, R27.reuse, 0x80, PT ;  /* 0x000000801b00780c */ /* 0x040fe40003f06270 */
[----:B------:R-:W-:Y:S01]  /*1920*/  ISETP.GE.OR P1, PT, R44, c[0x0][0x180], P1 ;  /* 0x000060002c007a0c */ /* 0x000fe20000f26670 */
[----:B------:R1:W-:Y:S01]  /*1930*/  @!P2 LDGSTS.E.128 [R39], [R32.64] ;  /* 0x000000002027afae */ /* 0x0003e2000b921c46 */
[----:B------:R-:W-:-:S11]  /*1940*/  IADD3 R34, R27, 0x80, RZ ;  /* 0x000000801b227810 */ /* 0x000fd60007ffe0ff */
        /* <DEDUP_REMOVED lines=10> */
.L_x_23:
[----:B-1----:R-:W-:Y:S05]  /*19f0*/  BSYNC B2 ;  /* 0x0000000000027941 */ /* 0x002fea0003800000 */
.L_x_22:
[----:B------:R-:W-:Y:S01]  /*1a00*/  IMAD.MOV.U32 R27, RZ, RZ, R34 ;  /* 0x000000ffff1b7224 */ /* 0x000fe200078e0022 */
[----:B------:R-:W-:Y:S05]  /*1a10*/  @!P0 BRA `(.L_x_24) ;  /* 0xfffff9f000008947 */ /* 0x000fea000383ffff */
.L_x_21:
[----:B------:R-:W-:Y:S05]  /*1a20*/  BSYNC B1 ;  /* 0x0000000000017941 */ /* 0x000fea0003800000 */
.L_x_20:
[----:B------:R-:W0:Y:S02]  /*1a30*/  LDGDEPBAR ;  /* 0x00000000000079af */ /* 0x000e240000000000 */
.L_x_2:
[----:B------:R-:W-:-:S04]  /*1a40*/  IADD3 R10, R10, 0x1, RZ ;  /* 0x000000010a0a7810 */ /* 0x000fc80007ffe0ff */
[----:B------:R-:W-:-:S13]  /*1a50*/  ISETP.GE.U32.AND P0, PT, R10, 0x3, PT ;  /* 0x000000030a00780c */ /* 0x000fda0003f06070 */
[----:B------:R-:W-:Y:S01]  /*1a60*/  @P0 CALL.REL.NOINC `(.L_x_25) ;  /* 0x0000001000000944 */ /* 0x000fe20003c00000 */
[----:B------:R-:W-:Y:S05]  /*1a70*/  BRA `(.L_x_26) ;  /* 0xffffeb2000007947 */ /* 0x000fea000383ffff */
.L_x_25:
[----:B------:R-:W-:-:S04]  /*1a80*/  DEPBAR.LE SB0, 0x2 ;  /* 0x000080800000791a */ /* 0x000fc80000000000 */
.L_x_1:
[----:B------:R-:W-:Y:S05]  /*1a90*/  BSYNC B0 ;  /* 0x0000000000007941 */ /* 0x000fea0003800000 */
.L_x_0:
[----:B------:R-:W-:Y:S01]  /*1aa0*/  IMAD.MOV.U32 R2, RZ, RZ, c[0x0][0x180] ;  /* 0x00006000ff027624 */ /* 0x000fe200078e00ff */
[----:B------:R-:W-:Y:S01]  /*1ab0*/  BAR.SYNC.DEFER_BLOCKING 0x0 ;  /* 0x0000000000007b1d */ /* 0x000fe20000010000 */
[----:B------:R-:W-:Y:S01]  /*1ac0*/  IMAD.MOV.U32 R98, RZ, RZ, RZ ;  /* 0x000000ffff627224 */ /* 0x000fe200078e00ff */
[----:B------:R-:W-:Y:S01]  /*1ad0*/  CS2R R100, SRZ ;  /* 0x0000000000647805 */ /* 0x000fe2000001ff00 */
[----:B------:R-:W-:Y:S01]  /*1ae0*/  IMAD.MOV.U32 R102, RZ, RZ, RZ ;  /* 0x000000ffff667224 */ /* 0x000fe200078e00ff */
[----:B------:R-:W-:Y:S01]  /*1af0*/  ISETP.GE.AND P0, PT, R2, 0x1, PT ;  /* 0x000000010200780c */ /* 0x000fe20003f06270 */
[----:B------:R-:W-:Y:S01]  /*1b00*/  CS2R R104, SRZ ;  /* 0x0000000000687805 */ /* 0x000fe2000001ff00 */
[----:B------:R-:W-:Y:S01]  /*1b10*/  IMAD.MOV.U32 R106, RZ, RZ, RZ ;  /* 0x000000ffff6a7224 */ /* 0x000fe200078e00ff */
        /* <DEDUP_REMOVED lines=11> */
[----:B------:R-:W-:Y:S05]  /*1bd0*/  @!P0 BRA `(.L_x_27) ;  /* 0x0000209000008947 */ /* 0x000fea0003800000 */
[C---:B------:R-:W-:Y:S01]  /*1be0*/  IADD3 R8, R0.reuse, 0x20, RZ ;  /* 0x0000002000087810 */ /* 0x040fe20007ffe0ff */
[C---:B------:R-:W-:Y:S01]  /*1bf0*/  IMAD.SHL.U32 R6, R0.reuse, 0x8, RZ ;  /* 0x0000000800067824 */ /* 0x040fe200078e00ff */
[----:B------:R-:W-:Y:S01]  /*1c00*/  IADD3 R4, R0, 0x40, RZ ;  /* 0x0000004000047810 */ /* 0x000fe20007ffe0ff */
[----:B------:R-:W-:Y:S01]  /*1c10*/  IMAD.MOV.U32 R98, RZ, RZ, RZ ;  /* 0x000000ffff627224 */ /* 0x000fe200078e00ff */
[----:B------:R-:W-:Y:S01]  /*1c20*/  SHF.R.S32.HI R9, RZ, 0x1f, R8 ;  /* 0x0000001fff097819 */ /* 0x000fe20000011408 */
[----:B------:R-:W-:Y:S01]  /*1c30*/  CS2R R100, SRZ ;  /* 0x0000000000647805 */ /* 0x000fe2000001ff00 */
[----:B------:R-:W-:Y:S01]  /*1c40*/  SHF.R.S32.HI R5, RZ, 0x1f, R6 ;  /* 0x0000001fff057819 */ /* 0x000fe20000011406 */
[----:B------:R-:W-:Y:S01]  /*1c50*/  IMAD.SHL.U32 R10, R4, 0x8, RZ ;  /* 0x00000008040a7824 */ /* 0x000fe200078e00ff */
[CC--:B------:R-:W-:Y:S01]  /*1c60*/  LEA.HI R18, R9.reuse, R8.reuse, RZ, 0x2 ;  /* 0x0000000809127211 */ /* 0x0c0fe200078f10ff */
[----:B------:R-:W-:Y:S01]  /*1c70*/  IMAD.MOV.U32 R102, RZ, RZ, RZ ;  /* 0x000000ffff667224 */ /* 0x000fe200078e00ff */
[----:B------:R-:W-:Y:S01]  /*1c80*/  LEA.HI R19, R9, R8, RZ, 0x3 ;  /* 0x0000000809137211 */ /* 0x000fe200078f18ff */
[----:B------:R-:W-:Y:S01]  /*1c90*/  IMAD.SHL.U32 R8, R8, 0x8, RZ ;  /* 0x0000000808087824 */ /* 0x000fe200078e00ff */
[CC--:B------:R-:W-:Y:S01]  /*1ca0*/  LEA.HI R2, R5.reuse, R6.reuse, RZ, 0x5 ;  /* 0x0000000605027211 */ /* 0x0c0fe200078f28ff */
[----:B------:R-:W-:Y:S01]  /*1cb0*/  CS2R R104, SRZ ;  /* 0x0000000000687805 */ /* 0x000fe2000001ff00 */
[----:B------:R-:W-:Y:S01]  /*1cc0*/  LEA.HI R7, R5, R6, RZ, 0x6 ;  /* 0x0000000605077211 */ /* 0x000fe200078f30ff */
[----:B------:R-:W-:Y:S01]  /*1cd0*/  IMAD.MOV.U32 R106, RZ, RZ, RZ ;  /* 0x000000ffff6a7224 */ /* 0x000fe200078e00ff */
[----:B------:R-:W-:Y:S01]  /*1ce0*/  SHF.R.S32.HI R9, RZ, 0x1f, R8 ;  /* 0x0000001fff097819 */ /* 0x000fe20000011408 */
[----:B------:R-:W-:Y:S01]  /*1cf0*/  CS2R R108, SRZ ;  /* 0x00000000006c7805 */ /* 0x000fe2000001ff00 */
[----:B------:R-:W-:Y:S01]  /*1d00*/  LOP3.LUT R5, R2, 0xffffffe0, RZ, 0xc0, !PT ;  /* 0xffffffe002057812 */ /* 0x000fe200078ec0ff */
[----:B------:R-:W-:Y:S01]  /*1d10*/  IMAD.MOV.U32 R110, RZ, RZ, RZ ;  /* 0x000000ffff6e7224 */ /* 0x000fe200078e00ff */
[----:B------:R-:W-:Y:S01]  /*1d20*/  LOP3.LUT R7, R7, 0xffffffc0, RZ, 0xc0, !PT ;  /* 0xffffffc007077812 */ /* 0x000fe200078ec0ff */
[----:B------:R-:W-:Y:S01]  /*1d30*/  CS2R R112, SRZ ;  /* 0x0000000000707805 */ /* 0x000fe2000001ff00 */
[----:B------:R-:W-:Y:S01]  /*1d40*/  SHF.R.S32.HI R11, RZ, 0x1f, R10 ;  /* 0x0000001fff0b7819 */ /* 0x000fe2000001140a */
[C---:B------:R-:W-:Y:S01]  /*1d50*/  IMAD.IADD R5, R6.reuse, 0x1, -R5 ;  /* 0x0000000106057824 */ /* 0x040fe200078e0a05 */
[CC--:B------:R-:W-:Y:S01]  /*1d60*/  LEA.HI R2, R9.reuse, R8.reuse, RZ, 0x5 ;  /* 0x0000000809027211 */ /* 0x0c0fe200078f28ff */
[----:B------:R-:W-:Y:S01]  /*1d70*/  IMAD.IADD R6, R6, 0x1, -R7 ;  /* 0x0000000106067824 */ /* 0x000fe200078e0a07 */
[----:B------:R-:W-:Y:S01]  /*1d80*/  LEA.HI R9, R9, R8, RZ, 0x6 ;  /* 0x0000000809097211 */ /* 0x000fe200078f30ff */
[----:B------:R-:W-:Y:S01]  /*1d90*/  IMAD.MOV.U32 R114, RZ, RZ, RZ ;  /* 0x000000ffff727224 */ /* 0x000fe200078e00ff */
[CC--:B------:R-:W-:Y:S01]  /*1da0*/  LEA.HI R12, R11.reuse, R10.reuse, RZ, 0x5 ;  /* 0x0000000a0b0c7211 */ /* 0x0c0fe200078f28ff */
[----:B------:R-:W-:Y:S01]  /*1db0*/  CS2R R118, SRZ ;  /* 0x0000000000767805 */ /* 0x000fe2000001ff00 */
[----:B------:R-:W-:Y:S01]  /*1dc0*/  LEA.HI R13, R11, R10, RZ, 0x6 ;  /* 0x0000000a0b0d7211 */ /* 0x000fe200078f30ff */
[----:B------:R-:W-:Y:S01]  /*1dd0*/  IMAD.MOV.U32 R120, RZ, RZ, RZ ;  /* 0x000000ffff787224 */ /* 0x000fe200078e00ff */
[----:B------:R-:W-:Y:S01]  /*1de0*/  LOP3.LUT R7, R2, 0xffffffe0, RZ, 0xc0, !PT ;  /* 0xffffffe002077812 */ /* 0x000fe200078ec0ff */
[----:B------:R-:W-:Y:S01]  /*1df0*/  CS2R R116, SRZ ;  /* 0x0000000000747805 */ /* 0x000fe2000001ff00 */
[----:B------:R-:W-:Y:S01]  /*1e00*/  LOP3.LUT R9, R9, 0xffffffc0, RZ, 0xc0, !PT ;  /* 0xffffffc009097812 */ /* 0x000fe200078ec0ff */
[----:B------:R-:W-:Y:S01]  /*1e10*/  IMAD.MOV.U32 R54, RZ, RZ, RZ ;  /* 0x000000ffff367224 */ /* 0x000fe200078e00ff */
[----:B------:R-:W-:Y:S01]  /*1e20*/  LOP3.LUT R11, R12, 0xffffffe0, RZ, 0xc0, !PT ;  /* 0xffffffe00c0b7812 */ /* 0x000fe200078ec0ff */
[C---:B------:R-:W-:Y:S01]  /*1e30*/  IMAD.IADD R7, R8.reuse, 0x1, -R7 ;  /* 0x0000000108077824 */ /* 0x040fe200078e0a07 */
[----:B------:R-:W-:Y:S01]  /*1e40*/  LOP3.LUT R13, R13, 0xffffffc0, RZ, 0xc0, !PT ;  /* 0xffffffc00d0d7812 */ /* 0x000fe200078ec0ff */
[----:B------:R-:W-:Y:S01]  /*1e50*/  IMAD.IADD R8, R8, 0x1, -R9 ;  /* 0x0000000108087824 */ /* 0x000fe200078e0a09 */
[----:B------:R-:W-:Y:S01]  /*1e60*/  SHF.R.S32.HI R17, RZ, 0x1f, R4 ;  /* 0x0000001fff117819 */ /* 0x000fe20000011404 */
[C---:B------:R-:W-:Y:S01]  /*1e70*/  IMAD.IADD R9, R10.reuse, 0x1, -R11 ;  /* 0x000000010a097824 */ /* 0x040fe200078e0a0b */
[CC--:B------:R-:W-:Y:S01]  /*1e80*/  LEA.HI R14, R3.reuse, R0.reuse, RZ, 0x2 ;  /* 0x00000000030e7211 */ /* 0x0c0fe200078f10ff */
[----:B------:R-:W-:Y:S01]  /*1e90*/  IMAD.IADD R10, R10, 0x1, -R13 ;  /* 0x000000010a0a7824 */ /* 0x000fe200078e0a0d */
[----:B------:R-:W-:Y:S01]  /*1ea0*/  LEA.HI R13, R3, R0, RZ, 0x3 ;  /* 0x00000000030d7211 */ /* 0x000fe200078f18ff */
[----:B------:R-:W-:Y:S01]  /*1eb0*/  IMAD.MOV.U32 R12, RZ, RZ, RZ ;  /* 0x000000ffff0c7224 */ /* 0x000fe200078e00ff */
[----:B------:R-:W-:Y:S01]  /*1ec0*/  LEA.HI R20, R17, R4, RZ, 0x2 ;  /* 0x0000000411147211 */ /* 0x000fe200078f10ff */
[----:B------:R-:W-:Y:S01]  /*1ed0*/  CS2R R126, SRZ ;  /* 0x00000000007e7805 */ /* 0x000fe2000001ff00 */
[C---:B------:R-:W-:Y:S01]  /*1ee0*/  IMNMX R15, R0.reuse, 0x1e0, !PT ;  /* 0x000001e0000f7817 */ /* 0x040fe20007800200 */
[----:B------:R-:W-:Y:S01]  /*1ef0*/  IMAD.MOV.U32 R124, RZ, RZ, RZ ;  /* 0x000000ffff7c7224 */ /* 0x000fe200078e00ff */
[----:B------:R-:W-:Y:S01]  /*1f00*/  IMNMX R3, R0, 0xe0, !PT ;  /* 0x000000e000037817 */ /* 0x000fe20007800200 */
[----:B------:R-:W-:Y:S01]  /*1f10*/  CS2R R122, SRZ ;  /* 0x00000000007a7805 */ /* 0x000fe2000001ff00 */
[----:B------:R-:W-:Y:S01]  /*1f20*/  SHF.R.S32.HI R14, RZ, 0x2, R14 ;  /* 0x00000002ff0e7819 */ /* 0x000fe2000001140e */
[C---:B------:R-:W-:Y:S01]  /*1f30*/  IMAD.IADD R95, R131.reuse, 0x1, R6 ;  /* 0x00000001835f7824 */ /* 0x040fe200078e0206 */
[----:B------:R-:W-:Y:S01]  /*1f40*/  SHF.R.S32.HI R18, RZ, 0x2, R18 ;  /* 0x00000002ff127819 */ /* 0x000fe20000011412 */
[----:B------:R-:W-:Y:S01]  /*1f50*/  IMAD.IADD R2, R131, 0x1, R8 ;  /* 0x0000000183027824 */ /* 0x000fe200078e0208 */
[----:B------:R-:W-:-:S02]  /*1f60*/  SHF.R.S32.HI R20, RZ, 0x2, R20 ;  /* 0x00000002ff147819 */ /* 0x000fc40000011414 */
[C---:B------:R-:W-:Y:S01]  /*1f70*/  IADD3 R15, -R0.reuse, 0x1f, R15 ;  /* 0x0000001f000f7810 */ /* 0x040fe20007ffe10f */
[C---:B------:R-:W-:Y:S01]  /*1f80*/  IMAD.IADD R23, R133.reuse, 0x1, R18 ;  /* 0x0000000185177824 */ /* 0x040fe200078e0212 */
[----:B------:R-:W-:Y:S01]  /*1f90*/  IADD3 R16, -R0, 0x1f, R3 ;  /* 0x0000001f00107810 */ /* 0x000fe20007ffe103 */
[----:B------:R-:W-:Y:S01]  /*1fa0*/  IMAD.IADD R92, R133, 0x1, R20 ;  /* 0x00000001855c7824 */ /* 0x000fe200078e0214 */
[----:B------:R-:W-:Y:S01]  /*1fb0*/  LEA.HI R21, R17, R4, RZ, 0x3 ;  /* 0x0000000411157211 */ /* 0x000fe200078f18ff */
[----:B------:R-:W-:Y:S01]  /*1fc0*/  IMAD.IADD R17, R133, 0x1, R14 ;  /* 0x0000000185117824 */ /* 0x000fe200078e020e */
[----:B------:R-:W-:Y:S01]  /*1fd0*/  LEA.HI R22, R15, 0x1, RZ, 0x1b ;  /* 0x000000010f167811 */ /* 0x000fe200078fd8ff */
[----:B------:R-:W-:Y:S01]  /*1fe0*/  IMAD R96, R23, c[0x0][0x180], RZ ;  /* 0x0000600017607a24 */ /* 0x000fe200078e02ff */
[----:B------:R-:W-:Y:S01]  /*1ff0*/  LEA.HI R93, R16, 0x1, RZ, 0x1b ;  /* 0x00000001105d7811 */ /* 0x000fe200078fd8ff */
[----:B------:R-:W-:Y:S01]  /*2000*/  IMAD R94, R17, c[0x0][0x180], RZ ;  /* 0x00006000115e7a24 */ /* 0x000fe200078e02ff */
[----:B------:R-:W-:Y:S01]  /*2010*/  IADD3 R11, R0, 0x60, RZ ;  /* 0x00000060000b7810 */ /* 0x000fe20007ffe0ff */
[----:B------:R-:W-:Y:S01]  /*2020*/  IMAD R97, R92, c[0x0][0x180], RZ ;  /* 0x000060005c617a24 */ /* 0x000fe200078e02ff */
[----:B------:R-:W-:Y:S01]  /*2030*/  SHF.R.S32.HI R13, RZ, 0x3, R13 ;  /* 0x00000003ff0d7819 */ /* 0x000fe2000001140d */
[----:B------:R-:W-:Y:S01]  /*2040*/  IMAD.IADD R3, R131, 0x1, R10 ;  /* 0x0000000183037824 */ /* 0x000fe200078e020a */
[----:B------:R-:W-:-:S02]  /*2050*/  SHF.R.S32.HI R19, RZ, 0x3, R19 ;  /* 0x00000003ff137819 */ /* 0x000fc40000011413 */
[----:B------:R-:W-:Y:S02]  /*2060*/  SHF.R.S32.HI R21, RZ, 0x3, R21 ;  /* 0x00000003ff157819 */ /* 0x000fe40000011415 */
[----:B------:R-:W-:Y:S02]  /*2070*/  LOP3.LUT R22, R22, 0x3, RZ, 0xc0, !PT ;  /* 0x0000000316167812 */ /* 0x000fe400078ec0ff */
[----:B------:R-:W-:Y:S02]  /*2080*/  LOP3.LUT R93, R93, 0x3, RZ, 0xc0, !PT ;  /* 0x000000035d5d7812 */ /* 0x000fe400078ec0ff */
.L_x_53:
[----:B------:R-:W-:-:S13]  /*2090*/  ISETP.GE.AND P0, PT, R0, 0x20, PT ;  /* 0x000000200000780c */ /* 0x000fda0003f06270 */
[----:B-1----:R-:W-:Y:S05]  /*20a0*/  @!P0 BRA `(.L_x_28) ;  /* 0x000005c000008947 */ /* 0x002fea0003800000 */
[----:B------:R-:W2:Y:S01]  /*20b0*/  S2R R27, SR_LANEID ;  /* 0x00000000001b7919 */ /* 0x000ea20000000000 */
[----:B------:R-:W-:Y:S01]  /*20c0*/  LOP3.LUT R24, R12, 0x3, RZ, 0xc0, !PT ;  /* 0x000000030c187812 */ /* 0x000fe200078ec0ff */
[----:B-1----:R-:W-:Y:S01]  /*20d0*/  IMAD.MOV.U32 R29, RZ, RZ, 0x2800 ;  /* 0x00002800ff1d7424 */ /* 0x002fe200078e00ff */
[----:B------:R-:W-:Y:S03]  /*20e0*/  WARPSYNC 0xffffffff ;  /* 0xffffffff00007948 */ /* 0x000fe60003800000 */
[----:B------:R-:W-:-:S05]  /*20f0*/  IMAD R32, R24, 0x1200, RZ ;  /* 0x0000120018207824 */ /* 0x000fca00078e02ff */
[----:B------:R-:W-:Y:S02]  /*2100*/  IADD3 R36, R32, 0xa0c0, RZ ;  /* 0x0000a0c020247810 */ /* 0x000fe40007ffe0ff */
[--C-:B--2---:R-:W-:Y:S02]  /*2110*/  SHF.R.U32.HI R25, RZ, 0x3, R27.reuse ;  /* 0x00000003ff197819 */ /* 0x104fe4000001161b */
[----:B------:R-:W-:Y:S02]  /*2120*/  LOP3.LUT R26, R27, 0x7, RZ, 0xc0, !PT ;  /* 0x000000071b1a7812 */ /* 0x000fe400078ec0ff */
[----:B------:R-:W-:Y:S01]  /*2130*/  SHF.R.U32.HI R27, RZ, 0x4, R27 ;  /* 0x00000004ff1b7819 */ /* 0x000fe2000001161b */
[----:B------:R-:W-:Y:S02]  /*2140*/  IMAD.SHL.U32 R31, R25, 0x8, RZ ;  /* 0x00000008191f7824 */ /* 0x000fe400078e00ff */
[----:B------:R-:W-:Y:S01]  /*2150*/  IMAD R25, R24, R29, 0x80 ;  /* 0x0000008018197424 */ /* 0x000fe200078e021d */
[----:B------:R-:W-:Y:S01]  /*2160*/  IADD3 R24, R32, 0xa080, RZ ;  /* 0x0000a08020187810 */ /* 0x000fe20007ffe0ff */
[----:B------:R-:W-:Y:S01]  /*2170*/  IMAD.SHL.U32 R27, R27, 0x8, RZ ;  /* 0x000000081b1b7824 */ /* 0x000fe200078e00ff */
[----:B------:R-:W-:Y:S01]  /*2180*/  LOP3.LUT R26, R31, 0x8, R26, 0xe2, !PT ;  /* 0x000000081f1a7812 */ /* 0x000fe200078ee21a */
[----:B------:R-:W-:-:S04]  /*2190*/  IMAD R33, R130, 0xd20, R25 ;  /* 0x00000d2082217824 */ /* 0x000fc800078e0219 */
[C-C-:B------:R-:W-:Y:S02]  /*21a0*/  IMAD R34, R26.reuse, 0x28, R27.reuse ;  /* 0x000000281a227824 */ /* 0x140fe400078e021b */
[----:B------:R-:W-:Y:S02]  /*21b0*/  IMAD R35, R26, 0x48, R27 ;  /* 0x000000481a237824 */ /* 0x000fe400078e021b */
[----:B------:R-:W-:Y:S02]  /*21c0*/  IMAD.U32 R80, R34, 0x2, R33 ;  /* 0x0000000222507824 */ /* 0x000fe400078e0021 */
[C---:B------:R-:W-:Y:S01]  /*21d0*/  IMAD.U32 R76, R35.reuse, 0x2, R24 ;  /* 0x00000002234c7824 */ /* 0x040fe200078e0018 */
[----:B------:R-:W-:Y:S01]  /*21e0*/  IADD3 R24, R32, 0xa0a0, RZ ;  /* 0x0000a0a020187810 */ /* 0x000fe20007ffe0ff */
[C---:B------:R-:W-:Y:S02]  /*21f0*/  IMAD.U32 R36, R35.reuse, 0x2, R36 ;  /* 0x0000000223247824 */ /* 0x040fe400078e0024 */
[----:B------:R-:W-:Y:S02]  /*2200*/  LDSM.16.M88.4 R80, [R80] ;  /* 0x000000005050783b */ /* 0x000fe40000000200 */
[----:B------:R-:W-:-:S02]  /*2210*/  IMAD.U32 R72, R35, 0x2, R24 ;  /* 0x0000000223487824 */ /* 0x000fc400078e0018 */
[----:B------:R-:W1:Y:S04]  /*2220*/  LDSM.16.MT88.4 R28, [R76] ;  /* 0x000000004c1c783b */ /* 0x000e680000004200 */
[----:B------:R-:W2:Y:S04]  /*2230*/  LDSM.16.MT88.4 R24, [R72] ;  /* 0x000000004818783b */ /* 0x000ea80000004200 */
[----:B------:R-:W3:Y:S04]  /*2240*/  LDSM.16.MT88.4 R88, [R36] ;  /* 0x000000002458783b */ /* 0x000ee80000004200 */
[----:B------:R-:W-:Y:S04]  /*2250*/  LDSM.16.MT88.4 R76, [R76] ;  /* 0x000000004c4c783b */ /* 0x000fe80000004200 */
[----:B------:R-:W-:Y:S04]  /*2260*/  LDSM.16.MT88.4 R72, [R72] ;  /* 0x000000004848783b */ /* 0x000fe80000004200 */
[----:B------:R-:W-:Y:S01]  /*2270*/  LDSM.16.MT88.4 R68, [R36] ;  /* 0x000000002444783b */ /* 0x000fe20000004200 */
[C---:B-1----:R-:W-:Y:S07]  /*2280*/  HMMA.16816.F16 R122, R80.reuse, R28, R122 ;  /* 0x0000001c507a723c */ /* 0x042fee000000087a */
[----:B------:R-:W-:Y:S01]  /*2290*/  IADD3 R28, R32, 0xa0e0, RZ ;  /* 0x0000a0e0201c7810 */ /* 0x000fe20007ffe0ff */
[----:B------:R-:W-:Y:S01]  /*22a0*/  HMMA.16816.F16 R124, R80, R30, R124 ;  /* 0x0000001e507c723c */ /* 0x000fe2000000087c */
[----:B------:R-:W-:-:S05]  /*22b0*/  IADD3 R29, R33, 0x500, RZ ;  /* 0x00000500211d7810 */ /* 0x000fca0007ffe0ff */
[----:B------:R-:W-:Y:S02]  /*22c0*/  IMAD.U32 R29, R34, 0x2, R29 ;  /* 0x00000002221d7824 */ /* 0x000fe400078e001d */
[----:B------:R-:W-:Y:S01]  /*22d0*/  IMAD.U32 R30, R35, 0x2, R28 ;  /* 0x00000002231e7824 */ /* 0x000fe200078e001c */
[C---:B--2---:R-:W-:Y:S01]  /*22e0*/  HMMA.16816.F16 R126, R80.reuse, R24, R126 ;  /* 0x00000018507e723c */ /* 0x044fe2000000087e */
[C---:B------:R-:W-:Y:S01]  /*22f0*/  IADD3 R28, R32.reuse, 0xa9c0, RZ ;  /* 0x0000a9c0201c7810 */ /* 0x040fe20007ffe0ff */
[----:B------:R-:W1:Y:S04]  /*2300*/  LDSM.16.M88.4 R60, [R29] ;  /* 0x000000001d3c783b */ /* 0x000e680000000200 */
[----:B------:R-:W2:Y:S01]  /*2310*/  LDSM.16.MT88.4 R84, [R30] ;  /* 0x000000001e54783b */ /* 0x000ea20000004200 */
[C---:B------:R-:W-:Y:S01]  /*2320*/  IADD3 R25, R33.reuse, 0x20, RZ ;  /* 0x0000002021197810 */ /* 0x040fe20007ffe0ff */
[----:B------:R-:W-:Y:S01]  /*2330*/  HMMA.16816.F16 R128, R80, R26, R54 ;  /* 0x0000001a5080723c */ /* 0x000fe20000000836 */
[----:B------:R-:W-:Y:S01]  /*2340*/  IADD3 R33, R33, 0x520, RZ ;  /* 0x0000052021217810 */ /* 0x000fe20007ffe0ff */
[----:B------:R-:W4:Y:S01]  /*2350*/  LDSM.16.MT88.4 R64, [R30] ;  /* 0x000000001e40783b */ /* 0x000f220000004200 */
[----:B------:R-:W-:Y:S01]  /*2360*/  IADD3 R24, R32, 0xa980, RZ ;  /* 0x0000a98020187810 */ /* 0x000fe20007ffe0ff */
[----:B------:R-:W-:-:S02]  /*2370*/  IMAD.U32 R40, R34, 0x2, R25 ;  /* 0x0000000222287824 */ /* 0x000fc400078e0019 */
[----:B------:R-:W-:Y:S01]  /*2380*/  IMAD.U32 R25, R34, 0x2, R33 ;  /* 0x0000000222197824 */ /* 0x000fe200078e0021 */
[C---:B------:R-:W-:Y:S01]  /*2390*/  IADD3 R26, R32.reuse, 0xa9a0, RZ ;  /* 0x0000a9a0201a7810 */ /* 0x040fe20007ffe0ff */
[C---:B------:R-:W-:Y:S01]  /*23a0*/  IMAD.U32 R136, R35.reuse, 0x2, R24 ;  /* 0x0000000223887824 */ /* 0x040fe200078e0018 */
[----:B------:R-:W-:Y:S01]  /*23b0*/  IADD3 R32, R32, 0xa9e0, RZ ;  /* 0x0000a9e020207810 */ /* 0x000fe20007ffe0ff */
[C---:B------:R-:W-:Y:S01]  /*23c0*/  IMAD.U32 R134, R35.reuse, 0x2, R28 ;  /* 0x0000000223867824 */ /* 0x040fe200078e001c */
[----:B---3--:R-:W-:Y:S01]  /*23d0*/  HMMA.16816.F16 R116, R80, R88, R116 ;  /* 0x000000585074723c */ /* 0x008fe20000000874 */
[C---:B------:R-:W-:Y:S01]  /*23e0*/  IMAD.U32 R135, R35.reuse, 0x2, R26 ;  /* 0x0000000223877824 */ /* 0x040fe200078e001a */
[----:B------:R-:W-:Y:S01]  /*23f0*/  LDSM.16.M88.4 R40, [R40] ;  /* 0x000000002828783b */ /* 0x000fe20000000200 */
[----:B------:R-:W-:-:S03]  /*2400*/  IMAD.U32 R132, R35, 0x2, R32 ;  /* 0x0000000223847824 */ /* 0x000fc600078e0020 */
[----:B------:R-:W3:Y:S02]  /*2410*/  LDSM.16.MT88.4 R56, [R136] ;  /* 0x000000008838783b */ /* 0x000ee40000004200 */
[----:B------:R-:W-:Y:S02]  /*2420*/  HMMA.16816.F16 R120, R80, R90, R120 ;  /* 0x0000005a5078723c */ /* 0x000fe40000000878 */
[----:B------:R-:W5:Y:S04]  /*2430*/  LDSM.16.MT88.4 R52, [R135] ;  /* 0x000000008734783b */ /* 0x000f680000004200 */
[----:B------:R-:W3:Y:S04]  /*2440*/  LDSM.16.MT88.4 R48, [R134] ;  /* 0x000000008630783b */ /* 0x000ee80000004200 */
[----:B------:R-:W3:Y:S04]  /*2450*/  LDSM.16.MT88.4 R44, [R132] ;  /* 0x00000000842c783b */ /* 0x000ee80000004200 */
[----:B------:R-:W-:Y:S01]  /*2460*/  LDSM.16.M88.4 R24, [R25] ;  /* 0x000000001918783b */ /* 0x000fe20000000200 */
[----:B-1----:R-:W-:Y:S03]  /*2470*/  HMMA.16816.F16 R76, R60, R76, R112 ;  /* 0x0000004c3c4c723c */ /* 0x002fe60000000870 */
[----:B------:R-:W1:Y:S04]  /*2480*/  LDSM.16.MT88.4 R36, [R136] ;  /* 0x000000008824783b */ /* 0x000e680000004200 */
[----:B------:R-:W1:Y:S01]  /*2490*/  LDSM.16.MT88.4 R32, [R135] ;  /* 0x000000008720783b */ /* 0x000e620000004200 */
[C---:B--2---:R-:W-:Y:S03]  /*24a0*/  HMMA.16816.F16 R84, R80.reuse, R84, R118 ;  /* 0x000000545054723c */ /* 0x044fe60000000876 */
[----:B------:R-:W2:Y:S04]  /*24b0*/  LDSM.16.MT88.4 R28, [R134] ;  /* 0x00000000861c783b */ /* 0x000ea80000004200 */
[----:B------:R-:W1:Y:S01]  /*24c0*/  LDSM.16.MT88.4 R88, [R132] ;  /* 0x000000008458783b */ /* 0x000e620000004200 */
[----:B------:R-:W-:Y:S08]  /*24d0*/  HMMA.16816.F16 R86, R80, R86, R114 ;  /* 0x000000565056723c */ /* 0x000ff00000000872 */
[C---:B------:R-:W-:Y:S08]  /*24e0*/  HMMA.16816.F16 R78, R60.reuse, R78, R110 ;  /* 0x0000004e3c4e723c */ /* 0x040ff0000000086e */
[C---:B------:R-:W-:Y:S08]  /*24f0*/  HMMA.16816.F16 R72, R60.reuse, R72, R108 ;  /* 0x000000483c48723c */ /* 0x040ff0000000086c */
[C---:B------:R-:W-:Y:S08]  /*2500*/  HMMA.16816.F16 R74, R60.reuse, R74, R106 ;  /* 0x0000004a3c4a723c */ /* 0x040ff0000000086a */
[C---:B------:R-:W-:Y:S08]  /*2510*/  HMMA.16816.F16 R68, R60.reuse, R68, R104 ;  /* 0x000000443c44723c */ /* 0x040ff00000000868 */
[C---:B------:R-:W-:Y:S08]  /*2520*/  HMMA.16816.F16 R70, R60.reuse, R70, R102 ;  /* 0x000000463c46723c */ /* 0x040ff00000000866 */
[C---:B----4-:R-:W-:Y:S08]  /*2530*/  HMMA.16816.F16 R64, R60.reuse, R64, R100 ;  /* 0x000000403c40723c */ /* 0x050ff00000000864 */
[----:B------:R-:W-:Y:S08]  /*2540*/  HMMA.16816.F16 R66, R60, R66, R98 ;  /* 0x000000423c42723c */ /* 0x000ff00000000862 */
[C---:B---3--:R-:W-:Y:S08]  /*2550*/  HMMA.16816.F16 R122, R40.reuse, R56, R122 ;  /* 0x00000038287a723c */ /* 0x048ff0000000087a */
[C---:B------:R-:W-:Y:S08]  /*2560*/  HMMA.16816.F16 R124, R40.reuse, R58, R124 ;  /* 0x0000003a287c723c */ /* 0x040ff0000000087c */
[C---:B-----5:R-:W-:Y:S08]  /*2570*/  HMMA.16816.F16 R126, R40.reuse, R52, R126 ;  /* 0x00000034287e723c */ /* 0x060ff0000000087e */
[C---:B------:R-:W-:Y:S08]  /*2580*/  HMMA.16816.F16 R54, R40.reuse, R54, R128 ;  /* 0x000000362836723c */ /* 0x040ff00000000880 */
[C---:B------:R-:W-:Y:S08]  /*2590*/  HMMA.16816.F16 R116, R40.reuse, R48, R116 ;  /* 0x000000302874723c */ /* 0x040ff00000000874 */
[C---:B------:R-:W-:Y:S08]  /*25a0*/  HMMA.16816.F16 R120, R40.reuse, R50, R120 ;  /* 0x000000322878723c */ /* 0x040ff00000000878 */
[C---:B------:R-:W-:Y:S08]  /*25b0*/  HMMA.16816.F16 R118, R40.reuse, R44, R84 ;  /* 0x0000002c2876723c */ /* 0x040ff00000000854 */
[----:B------:R-:W-:Y:S08]  /*25c0*/  HMMA.16816.F16 R114, R40, R46, R86 ;  /* 0x0000002e2872723c */ /* 0x000ff00000000856 */
[C---:B-1----:R-:W-:Y:S08]  /*25d0*/  HMMA.16816.F16 R112, R24.reuse, R36, R76 ;  /* 0x000000241870723c */ /* 0x042ff0000000084c */
[C---:B------:R-:W-:Y:S08]  /*25e0*/  HMMA.16816.F16 R110, R24.reuse, R38, R78 ;  /* 0x00000026186e723c */ /* 0x040ff0000000084e */
[C---:B------:R-:W-:Y:S08]  /*25f0*/  HMMA.16816.F16 R108, R24.reuse, R32, R72 ;  /* 0x00000020186c723c */ /* 0x040ff00000000848 */
[C---:B------:R-:W-:Y:S08]  /*2600*/  HMMA.16816.F16 R106, R24.reuse, R34, R74 ;  /* 0x00000022186a723c */ /* 0x040ff0000000084a */
[C---:B--2---:R-:W-:Y:S08]  /*2610*/  HMMA.16816.F16 R104, R24.reuse, R28, R68 ;  /* 0x0000001c1868723c */ /* 0x044ff00000000844 */
[C---:B------:R-:W-:Y:S08]  /*2620*/  HMMA.16816.F16 R102, R24.reuse, R30, R70 ;  /* 0x0000001e1866723c */ /* 0x040ff00000000846 */
[C---:B------:R-:W-:Y:S08]  /*2630*/  HMMA.16816.F16 R100, R24.reuse, R88, R64 ;  /* 0x000000581864723c */ /* 0x040ff00000000840 */
[----:B------:R-:W-:Y:S01]  /*2640*/  HMMA.16816.F16 R98, R24, R90, R66 ;  /* 0x0000005a1862723c */ /* 0x000fe20000000842 */
[----:B------:R-:W-:Y:S10]  /*2650*/  @!UPT UIADD3 URZ, URZ, URZ, URZ ;  /* 0x0000003f3f3ff290 */ /* 0x000ff4000fffe03f */
[----:B------:R-:W-:Y:S11]  /*2660*/  BRA `(.L_x_29) ;  /* 0x000015a000007947 */ /* 0x000ff60003800000 */
.L_x_28:
[----:B------:R-:W-:-:S04]  /*2670*/  IADD3 R24, R12, 0x3, RZ ;  /* 0x000000030c187810 */ /* 0x000fc80007ffe0ff */
[----:B------:R-:W-:-:S13]  /*2680*/  ISETP.GE.AND P0, PT, R24, UR5, PT ;  /* 0x0000000518007c0c */ /* 0x000fda000bf06270 */
[----:B------:R-:W-:Y:S05]  /*2690*/  @!P0 BRA `(.L_x_30) ;  /* 0x0000002000008947 */ /* 0x000fea0003800000 */
[----:B------:R-:W-:-:S04]  /*26a0*/  DEPBAR.LE SB0, 0x0 ;  /* 0x000080000000791a */ /* 0x000fc80000000000 */
[----:B------:R-:W-:Y:S05]  /*26b0*/  BRA `(.L_x_29) ;  /* 0x0000155000007947 */ /* 0x000fea0003800000 */
.L_x_30:
[----:B------:R-:W-:Y:S01]  /*26c0*/  ISETP.GT.AND P0, PT, R0, 0x1ff, PT ;  /* 0x000001ff0000780c */ /* 0x000fe20003f04270 */
[----:B------:R-:W-:-:S12]  /*26d0*/  BSSY B1, `(.L_x_31) ;  /* 0x00000a6000017945 */ /* 0x000fd80003800000 */
[----:B------:R-:W-:Y:S05]  /*26e0*/  @P0 BRA `(.L_x_32) ;  /* 0x00000a4000000947 */ /* 0x000fea0003800000 */
[----:B------:R-:W-:Y:S01]  /*26f0*/  ISETP.NE.AND P0, PT, R22, RZ, PT ;  /* 0x000000ff1600720c */ /* 0x000fe20003f05270 */
[----:B------:R-:W-:Y:S01]  /*2700*/  IMAD.MOV.U32 R26, RZ, RZ, 0x2800 ;  /* 0x00002800ff1a7424 */ /* 0x000fe200078e00ff */
[----:B------:R-:W-:Y:S01]  /*2710*/  LOP3.LUT R25, R24, 0x3, RZ, 0xc0, !PT ;  /* 0x0000000318197812 */ /* 0x000fe200078ec0ff */
[----:B------:R-:W-:Y:S01]  /*2720*/  BSSY B0, `(.L_x_33) ;  /* 0x000003d000007945 */ /* 0x000fe20003800000 */
[----:B------:R-:W-:-:S03]  /*2730*/  IMAD.MOV.U32 R32, RZ, RZ, R0 ;  /* 0x000000ffff207224 */ /* 0x000fc600078e0000 */
[----:B------:R-:W-:-:S06]  /*2740*/  IMAD R25, R25, R26, 0x80 ;  /* 0x0000008019197424 */ /* 0x000fcc00078e021a */
[----:B------:R-:W-:Y:S05]  /*2750*/  @!P0 BRA `(.L_x_34) ;  /* 0x0000039000008947 */ /* 0x000fea0003800000 */
[----:B-1----:R-:W-:Y:S01]  /*2760*/  IMAD R29, R24, 0x20, R5 ;  /* 0x00000020181d7824 */ /* 0x002fe200078e0205 */
[----:B------:R-:W-:Y:S01]  /*2770*/  BSSY B2, `(.L_x_35) ;  /* 0x0000010000027945 */ /* 0x000fe20003800000 */
[----:B------:R-:W-:-:S03]  /*2780*/  ISETP.NE.AND P1, PT, R22, 0x1, PT ;  /* 0x000000011600780c */ /* 0x000fc60003f25270 */
[----:B------:R-:W-:-:S04]  /*2790*/  ISETP.GE.AND P0, PT, R29, c[0x0][0x180], PT ;  /* 0x000060001d007a0c */ /* 0x000fc80003f06270 */
[----:B------:R-:W-:-:S13]  /*27a0*/  ISETP.GE.OR P0, PT, R17, c[0x0][0x178], P0 ;  /* 0x00005e0011007a0c */ /* 0x000fda0000706670 */
[----:B------:R-:W-:Y:S05]  /*27b0*/  @P0 BRA `(.L_x_36) ;  /* 0x000000b000000947 */ /* 0x000fea0003800000 */
[----:B------:R-:W-:Y:S01]  /*27c0*/  SHF.R.S32.HI R27, RZ, 0x1f, R29 ;  /* 0x0000001fff1b7819 */ /* 0x000fe2000001141d */
[----:B------:R-:W-:Y:S01]  /*27d0*/  IMAD R30, R14, 0x28, R5 ;  /* 0x000000280e1e7824 */ /* 0x000fe200078e0205 */
[----:B------:R-:W-:-:S03]  /*27e0*/  IADD3 R28, P0, R94, R29, RZ ;  /* 0x0000001d5e1c7210 */ /* 0x000fc60007f1e0ff */
[----:B------:R-:W-:Y:S01]  /*27f0*/  IMAD R29, R30, 0x2, R25 ;  /* 0x000000021e1d7824 */ /* 0x000fe200078e0219 */
[----:B------:R-:W-:Y:S02]  /*2800*/  LEA.HI.X.SX32 R27, R94, R27, 0x1, P0 ;  /* 0x0000001b5e1b7211 */ /* 0x000fe400000f0eff */
[----:B------:R-:W-:-:S04]  /*2810*/  LEA R26, P0, R28, c[0x0][0x160], 0x1 ;  /* 0x000058001c1a7a11 */ /* 0x000fc800078008ff */
[----:B------:R-:W-:-:S05]  /*2820*/  LEA.HI.X R27, R28, c[0x0][0x164], R27, 0x1, P0 ;  /* 0x000059001c1b7a11 */ /* 0x000fca00000f0c1b */
[----:B------:R-:W-:Y:S01]  /*2830*/  @!PT LDS RZ, [RZ] ;  /* 0x00000000fffff984 */ /* 0x000fe20000000800 */
[----:B------:R-:W-:Y:S01]  /*2840*/  @!PT LDS RZ, [RZ] ;  /* 0x00000000fffff984 */ /* 0x000fe20000000800 */
[----:B------:R-:W-:Y:S01]  /*2850*/  @!PT LDS RZ, [RZ] ;  /* 0x00000000fffff984 */ /* 0x000fe20000000800 */
[----:B------:R1:W-:Y:S04]  /*2860*/  LDGSTS.E.128 [R29], [R26.64] ;  /* 0x000000001a1d7fae */ /* 0x0003e8000b921c46 */
.L_x_36:
[----:B------:R-:W-:Y:S05]  /*2870*/  BSYNC B2 ;  /* 0x0000000000027941 */ /* 0x000fea0003800000 */
.L_x_35:
[----:B------:R-:W-:Y:S01]  /*2880*/  IADD3 R32, R0, 0x20, RZ ;  /* 0x0000002000207810 */ /* 0x000fe20007ffe0ff */
        /* <DEDUP_REMOVED lines=18> */
.L_x_38:
[----:B------:R-:W-:Y:S05]  /*29b0*/  BSYNC B2 ;  /* 0x0000000000027941 */ /* 0x000fea0003800000 */
.L_x_37:
[----:B------:R-:W-:Y:S01]  /*29c0*/  IMAD.MOV.U32 R32, RZ, RZ, R4 ;  /* 0x000000ffff207224 */ /* 0x000fe200078e0004 */
[----:B------:R-:W-:Y:S05]  /*29d0*/  @!P1 BRA `(.L_x_34) ;  /* 0x0000011000009947 */ /* 0x000fea0003800000 */
[----:B------:R-:W-:Y:S02]  /*29e0*/  IMAD R28, R24, 0x20, R9 ;  /* 0x00000020181c7824 */ /* 0x000fe400078e0209 */
[----:B------:R-:W-:-:S03]  /*29f0*/  IMAD.MOV.U32 R32, RZ, RZ, R11 ;  /* 0x000000ffff207224 */ /* 0x000fc600078e000b */
[----:B------:R-:W-:-:S04]  /*2a00*/  ISETP.GE.AND P0, PT, R28, c[0x0][0x180], PT ;  /* 0x000060001c007a0c */ /* 0x000fc80003f06270 */
[----:B------:R-:W-:-:S13]  /*2a10*/  ISETP.GE.OR P0, PT, R92, c[0x0][0x178], P0 ;  /* 0x00005e005c007a0c */ /* 0x000fda0000706670 */
[----:B------:R-:W-:Y:S05]  /*2a20*/  @P0 BRA `(.L_x_34) ;  /* 0x000000c000000947 */ /* 0x000fea0003800000 */
[----:B-1----:R-:W-:Y:S01]  /*2a30*/  SHF.R.S32.HI R26, RZ, 0x1f, R28 ;  /* 0x0000001fff1a7819 */ /* 0x002fe2000001141c */
[----:B------:R-:W-:Y:S01]  /*2a40*/  IMAD R30, R20, 0x28, R9 ;  /* 0x00000028141e7824 */ /* 0x000fe200078e0209 */
[C---:B------:R-:W-:Y:S01]  /*2a50*/  IADD3 R27, P0, R97.reuse, R28, RZ ;  /* 0x0000001c611b7210 */ /* 0x040fe20007f1e0ff */
[----:B------:R-:W-:Y:S02]  /*2a60*/  IMAD.MOV.U32 R32, RZ, RZ, R11 ;  /* 0x000000ffff207224 */ /* 0x000fe400078e000b */
        /* <DEDUP_REMOVED lines=8> */
.L_x_34:
[----:B------:R-:W-:Y:S05]  /*2af0*/  BSYNC B0 ;  /* 0x0000000000007941 */ /* 0x000fea0003800000 */
.L_x_33:
[----:B------:R-:W-:-:S13]  /*2b00*/  ISETP.GE.U32.AND P0, PT, R15, 0x60, PT ;  /* 0x000000600f00780c */ /* 0x000fda0003f06070 */
[----:B------:R-:W-:Y:S05]  /*2b10*/  @!P0 BRA `(.L_x_32) ;  /* 0x0000061000008947 */ /* 0x000fea0003800000 */
[----:B------:R-:W-:-:S05]  /*2b20*/  IMAD.SHL.U32 R33, R32, 0x8, RZ ;  /* 0x0000000820217824 */ /* 0x000fca00078e00ff */
.L_x_41:
[C---:B-1----:R-:W-:Y:S01]  /*2b30*/  IADD3 R29, R33.reuse, 0x100, RZ ;  /* 0x00000100211d7810 */ /* 0x042fe20007ffe0ff */
[----:B------:R-:W-:Y:S01]  /*2b40*/  BSSY B0, `(.L_x_39) ;  /* 0x000005c000007945 */ /* 0x000fe20003800000 */
[----:B------:R-:W-:Y:S02]  /*2b50*/  IADD3 R26, R32, 0x20, RZ ;  /* 0x00000020201a7810 */ /* 0x000fe40007ffe0ff */
[----:B------:R-:W-:Y:S02]  /*2b60*/  SHF.R.S32.HI R28, RZ, 0x1f, R29 ;  /* 0x0000001fff1c7819 */ /* 0x000fe4000001141d */
[----:B------:R-:W-:Y:S02]  /*2b70*/  SHF.R.S32.HI R27, RZ, 0x1f, R26 ;  /* 0x0000001fff1b7819 */ /* 0x000fe4000001141a */
[----:B------:R-:W-:Y:S02]  /*2b80*/  IADD3 R35, R33, 0x200, RZ ;  /* 0x0000020021237810 */ /* 0x000fe40007ffe0ff */
[----:B------:R-:W-:-:S02]  /*2b90*/  LEA.HI R30, R28, R29, RZ, 0x5 ;  /* 0x0000001d1c1e7211 */ /* 0x000fc400078f28ff */
[----:B------:R-:W-:Y:S02]  /*2ba0*/  LEA.HI R28, R27, R26, RZ, 0x2 ;  /* 0x0000001a1b1c7211 */ /* 0x000fe400078f10ff */
[----:B------:R-:W-:Y:S02]  /*2bb0*/  SHF.R.S32.HI R26, RZ, 0x1f, R33 ;  /* 0x0000001fff1a7819 */ /* 0x000fe40000011421 */
[----:B------:R-:W-:Y:S02]  /*2bc0*/  SHF.R.S32.HI R36, RZ, 0x1f, R35 ;  /* 0x0000001fff247819 */ /* 0x000fe40000011423 */
[----:B------:R-:W-:Y:S02]  /*2bd0*/  IADD3 R31, R32, 0x40, RZ ;  /* 0x00000040201f7810 */ /* 0x000fe40007ffe0ff */
[----:B------:R-:W-:Y:S02]  /*2be0*/  LEA.HI R26, R26, R33, RZ, 0x5 ;  /* 0x000000211a1a7211 */ /* 0x000fe400078f28ff */
[----:B------:R-:W-:-:S02]  /*2bf0*/  LEA.HI R36, R36, R35, RZ, 0x5 ;  /* 0x0000002324247211 */ /* 0x000fc400078f28ff */
[----:B------:R-:W-:Y:S02]  /*2c00*/  SHF.R.S32.HI R34, RZ, 0x1f, R31 ;  /* 0x0000001fff227819 */ /* 0x000fe4000001141f */
[----:B------:R-:W-:Y:S02]  /*2c10*/  SHF.R.S32.HI R27, RZ, 0x1f, R32 ;  /* 0x0000001fff1b7819 */ /* 0x000fe40000011420 */
[----:B------:R-:W-:Y:S02]  /*2c20*/  LOP3.LUT R26, R26, 0xffffffe0, RZ, 0xc0, !PT ;  /* 0xffffffe01a1a7812 */ /* 0x000fe400078ec0ff */
[----:B------:R-:W-:Y:S02]  /*2c30*/  LOP3.LUT R36, R36, 0xffffffe0, RZ, 0xc0, !PT ;  /* 0xffffffe024247812 */ /* 0x000fe400078ec0ff */
[----:B------:R-:W-:Y:S02]  /*2c40*/  LOP3.LUT R30, R30, 0xffffffe0, RZ, 0xc0, !PT ;  /* 0xffffffe01e1e7812 */ /* 0x000fe400078ec0ff */
[----:B------:R-:W-:Y:S01]  /*2c50*/  LEA.HI R34, R34, R31, RZ, 0x2 ;  /* 0x0000001f22227211 */ /* 0x000fe200078f10ff */
[----:B------:R-:W-:Y:S01]  /*2c60*/  IMAD.IADD R31, R33, 0x1, -R26 ;  /* 0x00000001211f7824 */ /* 0x000fe200078e0a1a */
[----:B------:R-:W-:Y:S01]  /*2c70*/  LEA.HI R27, R27, R32, RZ, 0x2 ;  /* 0x000000201b1b7211 */ /* 0x000fe200078f10ff */
[----:B------:R-:W-:Y:S01]  /*2c80*/  IMAD.IADD R41, R35, 0x1, -R36 ;  /* 0x0000000123297824 */ /* 0x000fe200078e0a24 */
[----:B------:R-:W-:Y:S01]  /*2c90*/  SHF.R.S32.HI R38, RZ, 0x2, R28 ;  /* 0x00000002ff267819 */ /* 0x000fe2000001141c */
[----:B------:R-:W-:Y:S01]  /*2ca0*/  IMAD.IADD R39, R29, 0x1, -R30 ;  /* 0x000000011d277824 */ /* 0x000fe200078e0a1e */
[----:B------:R-:W-:Y:S01]  /*2cb0*/  SHF.R.S32.HI R36, RZ, 0x2, R27 ;  /* 0x00000002ff247819 */ /* 0x000fe2000001141b */
[C---:B------:R-:W-:Y:S01]  /*2cc0*/  IMAD R35, R24.reuse, 0x20, R31 ;  /* 0x0000002018237824 */ /* 0x040fe200078e021f */
[----:B------:R-:W-:Y:S01]  /*2cd0*/  SHF.R.S32.HI R44, RZ, 0x2, R34 ;  /* 0x00000002ff2c7819 */ /* 0x000fe20000011422 */
[C---:B------:R-:W-:Y:S01]  /*2ce0*/  IMAD R42, R24.reuse, 0x20, R39 ;  /* 0x00000020182a7824 */ /* 0x040fe200078e0227 */
[----:B------:R-:W-:Y:S01]  /*2cf0*/  IADD3 R29, R33, 0x300, RZ ;  /* 0x00000300211d7810 */ /* 0x000fe20007ffe0ff */
[----:B------:R-:W-:Y:S01]  /*2d00*/  IMAD R45, R24, 0x20, R41 ;  /* 0x00000020182d7824 */ /* 0x000fe200078e0229 */
[----:B------:R-:W-:Y:S01]  /*2d10*/  ISETP.GE.AND P1, PT, R35, c[0x0][0x180], PT ;  /* 0x0000600023007a0c */ /* 0x000fe20003f26270 */
[C---:B------:R-:W-:Y:S01]  /*2d20*/  IMAD.IADD R28, R133.reuse, 0x1, R36 ;  /* 0x00000001851c7824 */ /* 0x040fe200078e0224 */
[----:B------:R-:W-:Y:S01]  /*2d30*/  ISETP.GE.AND P0, PT, R42, c[0x0][0x180], PT ;  /* 0x000060002a007a0c */ /* 0x000fe20003f06270 */
[----:B------:R-:W-:Y:S01]  /*2d40*/  IMAD.IADD R40, R133, 0x1, R38 ;  /* 0x0000000185287824 */ /* 0x000fe200078e0226 */
[----:B------:R-:W-:Y:S01]  /*2d50*/  ISETP.GE.AND P2, PT, R45, c[0x0][0x180], PT ;  /* 0x000060002d007a0c */ /* 0x000fe20003f46270 */
[----:B------:R-:W-:Y:S01]  /*2d60*/  IMAD.IADD R43, R133, 0x1, R44 ;  /* 0x00000001852b7824 */ /* 0x000fe200078e022c */
[----:B------:R-:W-:-:S02]  /*2d70*/  ISETP.GE.OR P1, PT, R28, c[0x0][0x178], P1 ;  /* 0x00005e001c007a0c */ /* 0x000fc40000f26670 */
[----:B------:R-:W-:Y:S02]  /*2d80*/  SHF.R.S32.HI R30, RZ, 0x1f, R29 ;  /* 0x0000001fff1e7819 */ /* 0x000fe4000001141d */
[----:B------:R-:W-:Y:S02]  /*2d90*/  ISETP.GE.OR P0, PT, R40, c[0x0][0x178], P0 ;  /* 0x00005e0028007a0c */ /* 0x000fe40000706670 */
[----:B------:R-:W-:Y:S02]  /*2da0*/  ISETP.GE.OR P2, PT, R43, c[0x0][0x178], P2 ;  /* 0x00005e002b007a0c */ /* 0x000fe40001746670 */
[----:B------:R-:W-:Y:S02]  /*2db0*/  IADD3 R26, R32, 0x60, RZ ;  /* 0x00000060201a7810 */ /* 0x000fe40007ffe0ff */
[----:B------:R-:W-:Y:S02]  /*2dc0*/  LEA.HI R30, R30, R29, RZ, 0x5 ;  /* 0x0000001d1e1e7211 */ /* 0x000fe400078f28ff */
[----:B------:R-:W-:Y:S01]  /*2dd0*/  SHF.R.S32.HI R27, RZ, 0x1f, R26 ;  /* 0x0000001fff1b7819 */ /* 0x000fe2000001141a */
[----:B------:R-:W-:Y:S01]  /*2de0*/  @!P1 IMAD R34, R36, 0x28, R31 ;  /* 0x0000002824229824 */ /* 0x000fe200078e021f */
[----:B------:R-:W-:-:S02]  /*2df0*/  LOP3.LUT R30, R30, 0xffffffe0, RZ, 0xc0, !PT ;  /* 0xffffffe01e1e7812 */ /* 0x000fc400078ec0ff */
[----:B------:R-:W-:Y:S01]  /*2e00*/  LEA.HI R37, R27, R26, RZ, 0x2 ;  /* 0x0000001a1b257211 */ /* 0x000fe200078f10ff */
[----:B------:R-:W-:Y:S02]  /*2e10*/  @!P1 IMAD R26, R28, c[0x0][0x180], RZ ;  /* 0x000060001c1a9a24 */ /* 0x000fe400078e02ff */
[----:B------:R-:W-:Y:S01]  /*2e20*/  IMAD.IADD R47, R29, 0x1, -R30 ;  /* 0x000000011d2f7824 */ /* 0x000fe200078e0a1e */
[----:B------:R-:W-:Y:S01]  /*2e30*/  @!P1 SHF.R.S32.HI R29, RZ, 0x1f, R35 ;  /* 0x0000001fff1d9819 */ /* 0x000fe20000011423 */
[----:B------:R-:W-:Y:S01]  /*2e40*/  @!P0 IMAD R27, R40, c[0x0][0x180], RZ ;  /* 0x00006000281b8a24 */ /* 0x000fe200078e02ff */
[----:B------:R-:W-:Y:S01]  /*2e50*/  @!P1 IADD3 R35, P3, R35, R26, RZ ;  /* 0x0000001a23239210 */ /* 0x000fe20007f7e0ff */
[----:B------:R-:W-:Y:S01]  /*2e60*/  @!P2 IMAD R28, R43, c[0x0][0x180], RZ ;  /* 0x000060002b1caa24 */ /* 0x000fe200078e02ff */
[----:B------:R-:W-:Y:S01]  /*2e70*/  @!P0 SHF.R.S32.HI R30, RZ, 0x1f, R42 ;  /* 0x0000001fff1e8819 */ /* 0x000fe2000001142a */
[----:B------:R-:W-:Y:S01]  /*2e80*/  @!P0 IMAD R36, R38, 0x28, R39 ;  /* 0x0000002826248824 */ /* 0x000fe200078e0227 */
[----:B------:R-:W-:Y:S01]  /*2e90*/  @!P2 SHF.R.S32.HI R31, RZ, 0x1f, R45 ;  /* 0x0000001fff1fa819 */ /* 0x000fe2000001142d */
[----:B------:R-:W-:Y:S01]  /*2ea0*/  @!P2 IMAD R38, R44, 0x28, R41 ;  /* 0x000000282c26a824 */ /* 0x000fe200078e0229 */
[----:B------:R-:W-:-:S02]  /*2eb0*/  @!P0 IADD3 R41, P4, R42, R27, RZ ;  /* 0x0000001b2a298210 */ /* 0x000fc40007f9e0ff */
[----:B------:R-:W-:Y:S02]  /*2ec0*/  @!P2 IADD3 R39, P5, R45, R28, RZ ;  /* 0x0000001c2d27a210 */ /* 0x000fe40007fbe0ff */
[----:B------:R-:W-:Y:S02]  /*2ed0*/  @!P1 LEA.HI.X.SX32 R44, R26, R29, 0x1, P3 ;  /* 0x0000001d1a2c9211 */ /* 0x000fe400018f0eff */
[----:B------:R-:W-:Y:S02]  /*2ee0*/  @!P1 LEA R26, P3, R35, c[0x0][0x160], 0x1 ;  /* 0x00005800231a9a11 */ /* 0x000fe400078608ff */
[----:B------:R-:W-:Y:S02]  /*2ef0*/  @!P0 LEA.HI.X.SX32 R42, R27, R30, 0x1, P4 ;  /* 0x0000001e1b2a8211 */ /* 0x000fe400020f0eff */
[----:B------:R-:W-:Y:S02]  /*2f00*/  @!P2 LEA.HI.X.SX32 R40, R28, R31, 0x1, P5 ;  /* 0x0000001f1c28a211 */ /* 0x000fe400028f0eff */
[----:B------:R-:W-:-:S02]  /*2f10*/  @!P0 LEA R28, P4, R41, c[0x0][0x160], 0x1 ;  /* 0x00005800291c8a11 */ /* 0x000fc400078808ff */
[----:B------:R-:W-:Y:S02]  /*2f20*/  @!P2 LEA R30, P5, R39, c[0x0][0x160], 0x1 ;  /* 0x00005800271eaa11 */ /* 0x000fe400078a08ff */
[----:B------:R-:W-:Y:S01]  /*2f30*/  @!P1 LEA.HI.X R27, R35, c[0x0][0x164], R44, 0x1, P3 ;  /* 0x00005900231b9a11 */ /* 0x000fe200018f0c2c */
[----:B------:R-:W-:Y:S01]  /*2f40*/  @!P1 IMAD R35, R34, 0x2, R25 ;  /* 0x0000000222239824 */ /* 0x000fe200078e0219 */
[----:B------:R-:W-:Y:S01]  /*2f50*/  SHF.R.S32.HI R34, RZ, 0x2, R37 ;  /* 0x00000002ff227819 */ /* 0x000fe20000011425 */
[----:B------:R-:W-:Y:S01]  /*2f60*/  @!P0 IMAD R37, R36, 0x2, R25 ;  /* 0x0000000224258824 */ /* 0x000fe200078e0219 */
[----:B------:R-:W-:Y:S01]  /*2f70*/  @!P0 LEA.HI.X R29, R41, c[0x0][0x164], R42, 0x1, P4 ;  /* 0x00005900291d8a11 */ /* 0x000fe200020f0c2a */
[----:B------:R-:W-:Y:S01]  /*2f80*/  IMAD R41, R24, 0x20, R47 ;  /* 0x0000002018297824 */ /* 0x000fe200078e022f */
[----:B------:R-:W-:Y:S01]  /*2f90*/  @!P2 LEA.HI.X R31, R39, c[0x0][0x164], R40, 0x1, P5 ;  /* 0x00005900271faa11 */ /* 0x000fe200028f0c28 */
[----:B------:R-:W-:Y:S01]  /*2fa0*/  @!P2 IMAD R39, R38, 0x2, R25 ;  /* 0x000000022627a824 */ /* 0x000fe200078e0219 */
[----:B------:R-:W-:Y:S01]  /*2fb0*/  @!PT LDS RZ, [RZ] ;  /* 0x00000000fffff984 */ /* 0x000fe20000000800 */
[----:B------:R-:W-:Y:S01]  /*2fc0*/  @!PT LDS RZ, [RZ] ;  /* 0x00000000fffff984 */ /* 0x000fe20000000800 */
[----:B------:R-:W-:Y:S01]  /*2fd0*/  @!PT LDS RZ, [RZ] ;  /* 0x00000000fffff984 */ /* 0x000fe20000000800 */
[----:B------:R1:W-:Y:S01]  /*2fe0*/  @!P1 LDGSTS.E.128 [R35], [R26.64] ;  /* 0x000000001a239fae */ /* 0x0003e2000b921c46 */
[----:B------:R-:W-:Y:S01]  /*2ff0*/  IMAD.IADD R36, R133, 0x1, R34 ;  /* 0x0000000185247824 */ /* 0x000fe200078e0222 */
[----:B------:R-:W-:-:S02]  /*3000*/  ISETP.GE.AND P1, PT, R41, c[0x0][0x180], PT ;  /* 0x0000600029007a0c */ /* 0x000fc40003f26270 */
[----:B------:R1:W-:Y:S01]  /*3010*/  @!P0 LDGSTS.E.128 [R37], [R28.64] ;  /* 0x000000001c258fae */ /* 0x0003e2000b921c46 */
[----:B------:R-:W-:Y:S02]  /*3020*/  ISETP.GE.AND P0, PT, R32, 0x180, PT ;  /* 0x000001802000780c */ /* 0x000fe40003f06270 */
[----:B------:R-:W-:Y:S01]  /*3030*/  ISETP.GE.OR P1, PT, R36, c[0x0][0x178], P1 ;  /* 0x00005e0024007a0c */ /* 0x000fe20000f26670 */
[----:B------:R1:W-:Y:S01]  /*3040*/  @!P2 LDGSTS.E.128 [R39], [R30.64] ;  /* 0x000000001e27afae */ /* 0x0003e2000b921c46 */
[----:B------:R-:W-:-:S11]  /*3050*/  IADD3 R32, R32, 0x80, RZ ;  /* 0x0000008020207810 */ /* 0x000fd60007ffe0ff */
[----:B------:R-:W-:Y:S05]  /*3060*/  @P1 BRA `(.L_x_40) ;  /* 0x0000009000001947 */ /* 0x000fea0003800000 */
[----:B-1----:R-:W-:Y:S01]  /*3070*/  IMAD R26, R36, c[0x0][0x180], RZ ;  /* 0x00006000241a7a24 */ /* 0x002fe200078e02ff */
[----:B------:R-:W-:Y:S01]  /*3080*/  SHF.R.S32.HI R27, RZ, 0x1f, R41 ;  /* 0x0000001fff1b7819 */ /* 0x000fe20000011429 */
[----:B------:R-:W-:-:S03]  /*3090*/  IMAD R28, R34, 0x28, R47 ;  /* 0x00000028221c7824 */ /* 0x000fc600078e022f */
[----:B------:R-:W-:-:S04]  /*30a0*/  IADD3 R29, P1, R41, R26, RZ ;  /* 0x0000001a291d7210 */ /* 0x000fc80007f3e0ff */
[----:B------:R-:W-:Y:S02]  /*30b0*/  LEA.HI.X.SX32 R30, R26, R27, 0x1, P1 ;  /* 0x0000001b1a1e7211 */ /* 0x000fe400008f0eff */
[----:B------:R-:W-:-:S04]  /*30c0*/  LEA R26, P1, R29, c[0x0][0x160], 0x1 ;  /* 0x000058001d1a7a11 */ /* 0x000fc800078208ff */
[----:B------:R-:W-:Y:S01]  /*30d0*/  LEA.HI.X R27, R29, c[0x0][0x164], R30, 0x1, P1 ;  /* 0x000059001d1b7a11 */ /* 0x000fe200008f0c1e */
[----:B------:R-:W-:-:S05]  /*30e0*/  IMAD R29, R28, 0x2, R25 ;  /* 0x000000021c1d7824 */ /* 0x000fca00078e0219 */
[----:B------:R1:W-:Y:S03]  /*30f0*/  LDGSTS.E.128 [R29], [R26.64] ;  /* 0x000000001a1d7fae */ /* 0x0003e6000b921c46 */
.L_x_40:
[----:B-1----:R-:W-:Y:S05]  /*3100*/  BSYNC B0 ;  /* 0x0000000000007941 */ /* 0x002fea0003800000 */
.L_x_39:
[----:B------:R-:W-:Y:S01]  /*3110*/  IADD3 R33, R33, 0x400, RZ ;  /* 0x0000040021217810 */ /* 0x000fe20007ffe0ff */
[----:B------:R-:W-:Y:S05]  /*3120*/  @!P0 BRA `(.L_x_41) ;  /* 0xfffffa0000008947 */ /* 0x000fea000383ffff */
.L_x_32:
[----:B------:R-:W-:Y:S05]  /*3130*/  BSYNC B1 ;  /* 0x0000000000017941 */ /* 0x000fea0003800000 */
.L_x_31:
[----:B------:R-:W-:Y:S01]  /*3140*/  ISETP.GT.AND P0, PT, R0, 0xff, PT ;  /* 0x000000ff0000780c */ /* 0x000fe20003f04270 */
[----:B------:R-:W-:-:S12]  /*3150*/  BSSY B1, `(.L_x_42) ;  /* 0x00000a9000017945 */ /* 0x000fd80003800000 */
[----:B------:R-:W-:Y:S05]  /*3160*/  @P0 BRA `(.L_x_43) ;  /* 0x00000a7000000947 */ /* 0x000fea0003800000 */
[----:B------:R-:W-:Y:S01]  /*3170*/  ISETP.NE.AND P0, PT, R93, RZ, PT ;  /* 0x000000ff5d00720c */ /* 0x000fe20003f05270 */
[----:B-1----:R-:W-:Y:S01]  /*3180*/  IMAD.MOV.U32 R26, RZ, RZ, 0x1200 ;  /* 0x00001200ff1a7424 */ /* 0x002fe200078e00ff */
[----:B------:R-:W-:Y:S01]  /*3190*/  IADD3 R24, R12, 0x3, RZ ;  /* 0x000000030c187810 */ /* 0x000fe20007ffe0ff */
[----:B------:R-:W-:Y:S01]  /*31a0*/  BSSY B0, `(.L_x_44) ;  /* 0x0000041000007945 */ /* 0x000fe20003800000 */
[----:B------:R-:W-:Y:S02]  /*31b0*/  IMAD.MOV.U32 R32, RZ, RZ, R0 ;  /* 0x000000ffff207224 */ /* 0x000fe400078e0000 */
[----:B------:R-:W-:-:S05]  /*31c0*/  LOP3.LUT R25, R24, 0x3, RZ, 0xc0, !PT ;  /* 0x0000000318197812 */ /* 0x000fca00078ec0ff */
[----:B------:R-:W-:Y:S02]  /*31d0*/  IMAD R25, R25, R26, 0xa080 ;  /* 0x0000a08019197424 */ /* 0x000fe400078e021a */
[----:B------:R-:W-:Y:S05]  /*31e0*/  @!P0 BRA `(.L_x_45) ;  /* 0x000003c000008947 */ /* 0x000fea0003800000 */
[----:B------:R-:W-:Y:S01]  /*31f0*/  IMAD R26, R24, 0x20, R13 ;  /* 0x00000020181a7824 */ /* 0x000fe200078e020d */
[----:B------:R-:W-:Y:S01]  /*3200*/  ISETP.GE.AND P0, PT, R95, c[0x0][0x17c], PT ;  /* 0x00005f005f007a0c */ /* 0x000fe20003f06270 */
[----:B------:R-:W-:Y:S01]  /*3210*/  BSSY B2, `(.L_x_46) ;  /* 0x0000010000027945 */ /* 0x000fe20003800000 */
[----:B------:R-:W-:Y:S02]  /*3220*/  ISETP.NE.AND P1, PT, R93, 0x1, PT ;  /* 0x000000015d00780c */ /* 0x000fe40003f25270 */
[----:B------:R-:W-:-:S13]  /*3230*/  ISETP.GE.OR P0, PT, R26, c[0x0][0x180], P0 ;  /* 0x000060001a007a0c */ /* 0x000fda0000706670 */
[----:B------:R-:W-:Y:S05]  /*3240*/  @P0 BRA `(.L_x_47) ;  /* 0x000000c000000947 */ /* 0x000fea0003800000 */
[----:B------:R-:W-:Y:S02]  /*3250*/  IMAD R26, R26, c[0x0][0x17c], RZ ;  /* 0x00005f001a1a7a24 */ /* 0x000fe400078e02ff */
[----:B------:R-:W-:-:S03]  /*3260*/  IMAD R30, R13, 0x48, R6 ;  /* 0x000000480d1e7824 */ /* 0x000fc600078e0206 */
[----:B------:R-:W-:Y:S01]  /*3270*/  SHF.R.S32.HI R28, RZ, 0x1f, R26 ;  /* 0x0000001fff1c7819 */ /* 0x000fe2000001141a */
[----:B------:R-:W-:Y:S01]  /*3280*/  IMAD R29, R30, 0x2, R25 ;  /* 0x000000021e1d7824 */ /* 0x000fe200078e0219 */
[----:B------:R-:W-:-:S04]  /*3290*/  IADD3 R27, P0, R95, R26, RZ ;  /* 0x0000001a5f1b7210 */ /* 0x000fc80007f1e0ff */
[----:B------:R-:W-:Y:S02]  /*32a0*/  LEA.HI.X.SX32 R28, R95, R28, 0x1, P0 ;  /* 0x0000001c5f1c7211 */ /* 0x000fe400000f0eff */
[----:B------:R-:W-:-:S04]  /*32b0*/  LEA R26, P0, R27, c[0x0][0x168], 0x1 ;  /* 0x00005a001b1a7a11 */ /* 0x000fc800078008ff */
[----:B------:R-:W-:-:S05]  /*32c0*/  LEA.HI.X R27, R27, c[0x0][0x16c], R28, 0x1, P0 ;  /* 0x00005b001b1b7a11 */ /* 0x000fca00000f0c1c */
[----:B------:R-:W-:Y:S01]  /*32d0*/  @!PT LDS RZ, [RZ] ;  /* 0x00000000fffff984 */ /* 0x000fe20000000800 */
[----:B------:R-:W-:Y:S01]  /*32e0*/  @!PT LDS RZ, [RZ] ;  /* 0x00000000fffff984 */ /* 0x000fe20000000800 */
[----:B------:R-:W-:Y:S01]  /*32f0*/  @!PT LDS RZ, [RZ] ;  /* 0x00000000fffff984 */ /* 0x000fe20000000800 */
[----:B------:R1:W-:Y:S04]  /*3300*/  LDGSTS.E.128 [R29], [R26.64] ;  /* 0x000000001a1d7fae */ /* 0x0003e8000b921c46 */
.L_x_47:
[----:B------:R-:W-:Y:S05]  /*3310*/  BSYNC B2 ;  /* 0x0000000000027941 */ /* 0x000fea0003800000 */
.L_x_46:
[----:B------:R-:W-:Y:S01]  /*3320*/  IADD3 R32, R0, 0x20, RZ ;  /* 0x0000002000207810 */ /* 0x000fe20007ffe0ff */
[----:B------:R-:W-:Y:S05]  /*3330*/  @!P1 BRA `(.L_x_45) ;  /* 0x0000027000009947 */ /* 0x000fea0003800000 */
[----:B-1----:R-:W-:Y:S01]  /*3340*/  IMAD R27, R24, 0x20, R19 ;  /* 0x00000020181b7824 */ /* 0x002fe200078e0213 */
[----:B------:R-:W-:Y:S01]  /*3350*/  ISETP.GE.AND P0, PT, R2, c[0x0][0x17c], PT ;  /* 0x00005f0002007a0c */ /* 0x000fe20003f06270 */
[----:B------:R-:W-:Y:S01]  /*3360*/  BSSY B2, `(.L_x_48) ;  /* 0x0000010000027945 */ /* 0x000fe20003800000 */
[----:B------:R-:W-:Y:S02]  /*3370*/  ISETP.NE.AND P1, PT, R93, 0x2, PT ;  /* 0x000000025d00780c */ /* 0x000fe40003f25270 */
[----:B------:R-:W-:-:S13]  /*3380*/  ISETP.GE.OR P0, PT, R27, c[0x0][0x180], P0 ;  /* 0x000060001b007a0c */ /* 0x000fda0000706670 */
[----:B------:R-:W-:Y:S05]  /*3390*/  @P0 BRA `(.L_x_49) ;  /* 0x000000c000000947 */ /* 0x000fea0003800000 */
[----:B------:R-:W-:Y:S02]  /*33a0*/  IMAD R27, R27, c[0x0][0x17c], RZ ;  /* 0x00005f001b1b7a24 */ /* 0x000fe400078e02ff */
[----:B------:R-:W-:-:S03]  /*33b0*/  IMAD R30, R19, 0x48, R8 ;  /* 0x00000048131e7824 */ /* 0x000fc600078e0208 */
        /* <DEDUP_REMOVED lines=10> */
.L_x_49:
[----:B------:R-:W-:Y:S05]  /*3460*/  BSYNC B2 ;  /* 0x0000000000027941 */ /* 0x000fea0003800000 */
.L_x_48:
[----:B------:R-:W-:Y:S01]  /*3470*/  IMAD.MOV.U32 R32, RZ, RZ, R4 ;  /* 0x000000ffff207224 */ /* 0x000fe200078e0004 */
[----:B------:R-:W-:Y:S05]  /*3480*/  @!P1 BRA `(.L_x_45) ;  /* 0x0000012000009947 */ /* 0x000fea0003800000 */
[----:B-1----:R-:W-:Y:S01]  /*3490*/  IMAD R26, R24, 0x20, R21 ;  /* 0x00000020181a7824 */ /* 0x002fe200078e0215 */
[----:B------:R-:W-:Y:S01]  /*34a0*/  ISETP.GE.AND P0, PT, R3, c[0x0][0x17c], PT ;  /* 0x00005f0003007a0c */ /* 0x000fe20003f06270 */
[----:B------:R-:W-:-:S03]  /*34b0*/  IMAD.MOV.U32 R32, RZ, RZ, R11 ;  /* 0x000000ffff207224 */ /* 0x000fc600078e000b */
[----:B------:R-:W-:-:S13]  /*34c0*/  ISETP.GE.OR P0, PT, R26, c[0x0][0x180], P0 ;  /* 0x000060001a007a0c */ /* 0x000fda0000706670 */
[----:B------:R-:W-:Y:S05]  /*34d0*/  @P0 BRA `(.L_x_45) ;  /* 0x000000d000000947 */ /* 0x000fea0003800000 */
[----:B------:R-:W-:Y:S02]  /*34e0*/  IMAD R26, R26, c[0x0][0x17c], RZ ;  /* 0x00005f001a1a7a24 */ /* 0x000fe400078e02ff */
[----:B------:R-:W-:Y:S02]  /*34f0*/  IMAD R30, R21, 0x48, R10 ;  /* 0x00000048151e7824 */ /* 0x000fe400078e020a */
[----:B------:R-:W-:Y:S01]  /*3500*/  IMAD.MOV.U32 R32, RZ, RZ, R11 ;  /* 0x000000ffff207224 */ /* 0x000fe200078e000b */
        /* <DEDUP_REMOVED lines=10> */
.L_x_45:
[----:B------:R-:W-:Y:S05]  /*35b0*/  BSYNC B0 ;  /* 0x0000000000007941 */ /* 0x000fea0003800000 */
.L_x_44:
[----:B------:R-:W-:-:S13]  /*35c0*/  ISETP.GE.U32.AND P0, PT, R16, 0x60, PT ;  /* 0x000000601000780c */ /* 0x000fda0003f06070 */
[----:B------:R-:W-:Y:S05]  /*35d0*/  @!P0 BRA `(.L_x_43) ;  /* 0x0000060000008947 */ /* 0x000fea0003800000 */
.L_x_52:
        /* <DEDUP_REMOVED lines=30> */
[----:B------:R-:W-:Y:S01]  /*37c0*/  IMAD R33, R24, 0x20, R31 ;  /* 0x0000002018217824 */ /* 0x000fe200078e021f */
        /* <DEDUP_REMOVED lines=10> */
[----:B------:R-:W-:-:S04]  /*3870*/  SHF.R.S32.HI R27, RZ, 0x1f, R30 ;  /* 0x0000001fff1b7819 */ /* 0x000fc8000001141e */
[----:B------:R-:W-:Y:S02]  /*3880*/  LEA.HI R28, R27, R30, RZ, 0x6 ;  /* 0x0000001e1b1c7211 */ /* 0x000fe400078f30ff */
[----:B------:R-:W-:Y:S01]  /*3890*/  SHF.R.S32.HI R27, RZ, 0x1f, R26 ;  /* 0x0000001fff1b7819 */ /* 0x000fe2000001141a */
[----:B------:R-:W-:Y:S01]  /*38a0*/  @!P1 IMAD R34, R31, 0x48, R36 ;  /* 0x000000481f229824 */ /* 0x000fe200078e0224 */
[----:B------:R-:W-:Y:S01]  /*38b0*/  LOP3.LUT R29, R28, 0xffffffc0, RZ, 0xc0, !PT ;  /* 0xffffffc01c1d7812 */ /* 0x000fe200078ec0ff */
[----:B------:R-:W-:Y:S01]  /*38c0*/  @!P0 IMAD R36, R39, 0x48, R38 ;  /* 0x0000004827248824 */ /* 0x000fe200078e0226 */
[----:B------:R-:W-:Y:S01]  /*38d0*/  LEA.HI R35, R27, R26, RZ, 0x3 ;  /* 0x0000001a1b237211 */ /* 0x000fe200078f18ff */
[----:B------:R-:W-:Y:S01]  /*38e0*/  @!P1 IMAD R26, R33, c[0x0][0x17c], RZ ;  /* 0x00005f00211a9a24 */ /* 0x000fe200078e02ff */
[----:B------:R-:W-:Y:S01]  /*38f0*/  @!P2 SHF.R.S32.HI R31, RZ, 0x1f, R45 ;  /* 0x0000001fff1fa819 */ /* 0x000fe2000001142d */
[----:B------:R-:W-:Y:S02]  /*3900*/  @!P0 IMAD R27, R40, c[0x0][0x17c], RZ ;  /* 0x00005f00281b8a24 */ /* 0x000fe400078e02ff */
[----:B------:R-:W-:Y:S01]  /*3910*/  @!P2 IMAD R28, R43, c[0x0][0x17c], RZ ;  /* 0x00005f002b1caa24 */ /* 0x000fe200078e02ff */
[----:B------:R-:W-:Y:S01]  /*3920*/  @!P1 IADD3 R33, P3, R37, R26, RZ ;  /* 0x0000001a25219210 */ /* 0x000fe20007f7e0ff */
[----:B------:R-:W-:Y:S01]  /*3930*/  IMAD.IADD R46, R30, 0x1, -R29 ;  /* 0x000000011e2e7824 */ /* 0x000fe200078e0a1d */
[----:B------:R-:W-:Y:S01]  /*3940*/  @!P1 SHF.R.S32.HI R29, RZ, 0x1f, R37 ;  /* 0x0000001fff1d9819 */ /* 0x000fe20000011425 */
[----:B------:R-:W-:Y:S01]  /*3950*/  @!P2 IMAD R38, R41, 0x48, R44 ;  /* 0x000000482926a824 */ /* 0x000fe200078e022c */
[----:B------:R-:W-:Y:S01]  /*3960*/  @!P0 SHF.R.S32.HI R30, RZ, 0x1f, R42 ;  /* 0x0000001fff1e8819 */ /* 0x000fe2000001142a */
[----:B------:R-:W-:Y:S01]  /*3970*/  IMAD.IADD R41, R131, 0x1, R46 ;  /* 0x0000000183297824 */ /* 0x000fe200078e022e */
[----:B------:R-:W-:-:S02]  /*3980*/  @!P0 IADD3 R39, P4, R42, R27, RZ ;  /* 0x0000001b2a278210 */ /* 0x000fc40007f9e0ff */
[----:B------:R-:W-:Y:S02]  /*3990*/  @!P2 IADD3 R37, P5, R45, R28, RZ ;  /* 0x0000001c2d25a210 */ /* 0x000fe40007fbe0ff */
[----:B------:R-:W-:Y:S02]  /*39a0*/  @!P1 LEA.HI.X.SX32 R44, R26, R29, 0x1, P3 ;  /* 0x0000001d1a2c9211 */ /* 0x000fe400018f0eff */
[----:B------:R-:W-:Y:S02]  /*39b0*/  @!P0 LEA.HI.X.SX32 R42, R27, R30, 0x1, P4 ;  /* 0x0000001e1b2a8211 */ /* 0x000fe400020f0eff */
[----:B------:R-:W-:Y:S02]  /*39c0*/  @!P2 LEA.HI.X.SX32 R40, R28, R31, 0x1, P5 ;  /* 0x0000001f1c28a211 */ /* 0x000fe400028f0eff */
[----:B------:R-:W-:Y:S02]  /*39d0*/  @!P1 LEA R26, P3, R33, c[0x0][0x168], 0x1 ;  /* 0x00005a00211a9a11 */ /* 0x000fe400078608ff */
[----:B------:R-:W-:-:S02]  /*39e0*/  @!P0 LEA R28, P4, R39, c[0x0][0x168], 0x1 ;  /* 0x00005a00271c8a11 */ /* 0x000fc400078808ff */
[----:B------:R-:W-:Y:S02]  /*39f0*/  @!P2 LEA R30, P5, R37, c[0x0][0x168], 0x1 ;  /* 0x00005a00251eaa11 */ /* 0x000fe400078a08ff */
[----:B------:R-:W-:Y:S01]  /*3a00*/  @!P1 LEA.HI.X R27, R33, c[0x0][0x16c], R44, 0x1, P3 ;  /* 0x00005b00211b9a11 */ /* 0x000fe200018f0c2c */
[----:B------:R-:W-:Y:S01]  /*3a10*/  @!P1 IMAD R33, R34, 0x2, R25 ;  /* 0x0000000222219824 */ /* 0x000fe200078e0219 */
[----:B------:R-:W-:Y:S02]  /*3a20*/  @!P0 LEA.HI.X R29, R39, c[0x0][0x16c], R42, 0x1, P4 ;  /* 0x00005b00271d8a11 */ /* 0x000fe400020f0c2a */
        /* <DEDUP_REMOVED lines=25> */
.L_x_51:
[----:B-1----:R-:W-:Y:S05]  /*3bc0*/  BSYNC B0 ;  /* 0x0000000000007941 */ /* 0x002fea0003800000 */
.L_x_50:
[----:B------:R-:W-:Y:S05]  /*3bd0*/  @!P0 BRA `(.L_x_52) ;  /* 0xfffffa0000008947 */ /* 0x000fea000383ffff */
.L_x_43:
[----:B------:R-:W-:Y:S05]  /*3be0*/  BSYNC B1 ;  /* 0x0000000000017941 */ /* 0x000fea0003800000 */
.L_x_42:
[----:B------:R-:W0:Y:S01]  /*3bf0*/  LDGDEPBAR ;  /* 0x00000000000079af */ /* 0x000e220000000000 */
[----:B------:R-:W-:-:S05]  /*3c00*/  DEPBAR.LE SB0, 0x2 ;  /* 0x000080800000791a */ /* 0x000fca0000000000 */
.L_x_29:
[----:B------:R-:W-:Y:S02]  /*3c10*/  WARPSYNC 0xffffffff ;  /* 0xffffffff00007948 */ /* 0x000fe40003800000 */
[----:B------:R-:W-:Y:S01]  /*3c20*/  IADD3 R12, R12, 0x1, RZ ;  /* 0x000000010c0c7810 */ /* 0x000fe20007ffe0ff */
[----:B------:R-:W-:Y:S03]  /*3c30*/  BAR.SYNC.DEFER_BLOCKING 0x0 ;  /* 0x0000000000007b1d */ /* 0x000fe60000010000 */
[----:B------:R-:W-:-:S13]  /*3c40*/  ISETP.GE.AND P0, PT, R12, UR5, PT ;  /* 0x000000050c007c0c */ /* 0x000fda000bf06270 */
[----:B------:R-:W-:Y:S01]  /*3c50*/  @P0 CALL.REL.NOINC `(.L_x_27) ;  /* 0x0000001000000944 */ /* 0x000fe20003c00000 */
[----:B------:R-:W-:Y:S05]  /*3c60*/  BRA `(.L_x_53) ;  /* 0xffffe42000007947 */ /* 0x000fea000383ffff */
.L_x_27:
[----:B------:R-:W-:-:S13]  /*3c70*/  ISETP.GE.AND P0, PT, R0, 0x20, PT ;  /* 0x000000200000780c */ /* 0x000fda0003f06270 */
[----:B------:R-:W-:Y:S05]  /*3c80*/  @!P0 EXIT ;  /* 0x000000000000894d */ /* 0x000fea0003800000 */
[----:B------:R-:W-:Y:S01]  /*3c90*/  IMAD R130, R130, 0x2a, R133 ;  /* 0x0000002a82827824 */ /* 0x000fe200078e0285 */
[C---:B------:R-:W-:Y:S02]  /*3ca0*/  ISETP.GE.AND P0, PT, R131.reuse, c[0x0][0x17c], PT ;  /* 0x00005f0083007a0c */ /* 0x040fe40003f06270 */
[C---:B------:R-:W-:Y:S01]  /*3cb0*/  IADD3 R9, R131.reuse, 0x10, RZ ;  /* 0x0000001083097810 */ /* 0x040fe20007ffe0ff */
[C---:B------:R-:W-:Y:S01]  /*3cc0*/  IMAD R0, R130.reuse, c[0x0][0x17c], RZ ;  /* 0x00005f0082007a24 */ /* 0x040fe200078e02ff */
[----:B------:R-:W-:Y:S02]  /*3cd0*/  ISETP.GE.OR P1, PT, R130, c[0x0][0x178], P0 ;  /* 0x00005e0082007a0c */ /* 0x000fe40000726670 */
[C---:B------:R-:W-:Y:S02]  /*3ce0*/  IADD3 R11, R131.reuse, 0x20, RZ ;  /* 0x00000020830b7810 */ /* 0x040fe40007ffe0ff */
[----:B------:R-:W-:Y:S02]  /*3cf0*/  IADD3 R13, R131, 0x30, RZ ;  /* 0x00000030830d7810 */ /* 0x000fe40007ffe0ff */
[----:B------:R-:W-:-:S07]  /*3d00*/  SHF.R.S32.HI R8, RZ, 0x1f, R0 ;  /* 0x0000001fff087819 */ /* 0x000fce0000011400 */
[----:B------:R-:W-:Y:S05]  /*3d10*/  @P1 BRA `(.L_x_54) ;  /* 0x0000013000001947 */ /* 0x000fea0003800000 */
[----:B------:R-:W2:Y:S01]  /*3d20*/  S2R R2, SR_LANEID ;  /* 0x0000000000027919 */ /* 0x000ea20000000000 */
[----:B------:R-:W-:Y:S01]  /*3d30*/  IMAD.MOV.U32 R7, RZ, RZ, c[0x0][0x17c] ;  /* 0x00005f00ff077624 */ /* 0x000fe200078e00ff */
[C---:B------:R-:W-:Y:S01]  /*3d40*/  IADD3 R4, P1, R131.reuse, R0, RZ ;  /* 0x0000000083047210 */ /* 0x040fe20007f3e0ff */
[----:B------:R-:W-:Y:S01]  /*3d50*/  IMAD.MOV.U32 R3, RZ, RZ, RZ ;  /* 0x000000ffff037224 */ /* 0x000fe200078e00ff */
[----:B------:R-:W-:Y:S02]  /*3d60*/  WARPSYNC 0xffffffff ;  /* 0xffffffff00007948 */ /* 0x000fe40003800000 */
[----:B------:R-:W-:Y:S02]  /*3d70*/  SHF.R.U32.HI R7, RZ, 0x1, R7 ;  /* 0x00000001ff077819 */ /* 0x000fe40000011607 */
[----:B------:R-:W-:Y:S02]  /*3d80*/  LEA.HI.X.SX32 R17, R131, R8, 0x1, P1 ;  /* 0x0000000883117211 */ /* 0x000fe400008f0eff */
[----:B------:R-:W-:-:S02]  /*3d90*/  LEA R15, P1, R4, c[0x0][0x170], 0x1 ;  /* 0x00005c00040f7a11 */ /* 0x000fc400078208ff */
[----:B--2---:R-:W-:Y:S02]  /*3da0*/  SHF.R.U32.HI R5, RZ, 0x2, R2 ;  /* 0x00000002ff057819 */ /* 0x004fe40000011602 */
[----:B------:R-:W-:-:S05]  /*3db0*/  LOP3.LUT R2, R2, 0x3, RZ, 0xc0, !PT ;  /* 0x0000000302027812 */ /* 0x000fca00078ec0ff */
[----:B------:R-:W-:Y:S01]  /*3dc0*/  IMAD.WIDE.U32 R2, R5, R7, R2 ;  /* 0x0000000705027225 */ /* 0x000fe200078e0002 */
[----:B------:R-:W-:-:S04]  /*3dd0*/  LEA.HI.X R5, R4, c[0x0][0x174], R17, 0x1, P1 ;  /* 0x00005d0004057a11 */ /* 0x000fc800008f0c11 */
[----:B------:R-:W-:-:S04]  /*3de0*/  LEA R4, P1, R2, R15, 0x2 ;  /* 0x0000000f02047211 */ /* 0x000fc800078210ff */
[----:B------:R-:W-:-:S05]  /*3df0*/  LEA.HI.X R5, R2, R5, R3, 0x2, P1 ;  /* 0x0000000502057211 */ /* 0x000fca00008f1403 */
[----:B------:R-:W-:Y:S01]  /*3e00*/  IMAD.WIDE.U32 R2, R7, 0x20, R4 ;  /* 0x0000002007027825 */ /* 0x000fe200078e0004 */
[----:B------:R2:W-:Y:S04]  /*3e10*/  STG.E [R4.64], R122 ;  /* 0x0000007a04007986 */ /* 0x0005e8000c101906 */
[----:B------:R2:W-:Y:S04]  /*3e20*/  STG.E [R2.64], R123 ;  /* 0x0000007b02007986 */ /* 0x0005e8000c101906 */
[----:B------:R2:W-:Y:S04]  /*3e30*/  STG.E [R4.64+0x10], R124 ;  /* 0x0000107c04007986 */ /* 0x0005e8000c101906 */
[----:B------:R2:W-:Y:S02]  /*3e40*/  STG.E [R2.64+0x10], R125 ;  /* 0x0000107d02007986 */ /* 0x0005e4000c101906 */
.L_x_54:
[----:B------:R-:W-:Y:S01]  /*3e50*/  ISETP.GE.AND P3, PT, R9, c[0x0][0x17c], PT ;  /* 0x00005f0009007a0c */ /* 0x000fe20003f66270 */
[----:B------:R-:W-:Y:S01]  /*3e60*/  IMAD.MOV.U32 R19, RZ, RZ, c[0x0][0x17c] ;  /* 0x00005f00ff137624 */ /* 0x000fe200078e00ff */
[----:B------:R-:W-:-:S02]  /*3e70*/  ISETP.GE.AND P1, PT, R11, c[0x0][0x17c], PT ;  /* 0x00005f000b007a0c */ /* 0x000fc40003f26270 */
[C---:B------:R-:W-:Y:S01]  /*3e80*/  ISETP.GE.OR P6, PT, R130.reuse, c[0x0][0x178], P3 ;  /* 0x00005e0082007a0c */ /* 0x040fe20001fc6670 */
[----:B------:R-:W-:Y:S01]  /*3e90*/  IMAD R6, R19, 0x10, R0 ;  /* 0x0000001013067824 */ /* 0x000fe200078e0200 */
[----:B------:R-:W-:Y:S02]  /*3ea0*/  ISETP.GE.AND P2, PT, R13, c[0x0][0x17c], PT ;  /* 0x00005f000d007a0c */ /* 0x000fe40003f46270 */
[C---:B--2---:R-:W-:Y:S02]  /*3eb0*/  IADD3 R2, R130.reuse, 0x10, RZ ;  /* 0x0000001082027810 */ /* 0x044fe40007ffe0ff */
[C---:B------:R-:W-:Y:S02]  /*3ec0*/  ISETP.GE.OR P5, PT, R130.reuse, c[0x0][0x178], P1 ;  /* 0x00005e0082007a0c */ /* 0x040fe40000fa6670 */
[----:B------:R-:W-:Y:S02]  /*3ed0*/  ISETP.GE.OR P4, PT, R130, c[0x0][0x178], P2 ;  /* 0x00005e0082007a0c */ /* 0x000fe40001786670 */
[----:B------:R-:W-:-:S02]  /*3ee0*/  ISETP.GE.OR P0, PT, R2, c[0x0][0x178], P0 ;  /* 0x00005e0002007a0c */ /* 0x000fc40000706670 */
[C---:B------:R-:W-:Y:S02]  /*3ef0*/  ISETP.GE.OR P3, PT, R2.reuse, c[0x0][0x178], P3 ;  /* 0x00005e0002007a0c */ /* 0x040fe40001f66670 */
[C---:B------:R-:W-:Y:S02]  /*3f00*/  ISETP.GE.OR P1, PT, R2.reuse, c[0x0][0x178], P1 ;  /* 0x00005e0002007a0c */ /* 0x040fe40000f26670 */
[----:B------:R-:W-:Y:S01]  /*3f10*/  ISETP.GE.OR P2, PT, R2, c[0x0][0x178], P2 ;  /* 0x00005e0002007a0c */ /* 0x000fe20001746670 */
[----:B------:R-:W-:Y:S07]  /*3f20*/  @P6 BRA `(.L_x_55) ;  /* 0x0000013000006947 */ /* 0x000fee0003800000 */
[----:B------:R-:W2:Y:S01]  /*3f30*/  S2R R2, SR_LANEID ;  /* 0x0000000000027919 */ /* 0x000ea20000000000 */
[----:B------:R-:W-:Y:S01]  /*3f40*/  IMAD.MOV.U32 R3, RZ, RZ, c[0x0][0x17c] ;  /* 0x00005f00ff037624 */ /* 0x000fe200078e00ff */
[----:B------:R-:W-:Y:S01]  /*3f50*/  IADD3 R10, P6, R0, R9, RZ ;  /* 0x00000009000a7210 */ /* 0x000fe20007fde0ff */
[----:B------:R-:W-:Y:S03]  /*3f60*/  WARPSYNC 0xffffffff ;  /* 0xffffffff00007948 */ /* 0x000fe60003800000 */
[----:B------:R-:W-:Y:S01]  /*3f70*/  SHF.R.U32.HI R17, RZ, 0x1, R3 ;  /* 0x00000001ff117819 */ /* 0x000fe20000011603 */
[----:B------:R-:W-:Y:S01]  /*3f80*/  IMAD.MOV.U32 R3, RZ, RZ, RZ ;  /* 0x000000ffff037224 */ /* 0x000fe200078e00ff */
[----:B------:R-:W-:-:S02]  /*3f90*/  LEA.HI.X.SX32 R15, R9, R8, 0x1, P6 ;  /* 0x00000008090f7211 */ /* 0x000fc400030f0eff */
[----:B------:R-:W-:Y:S02]  /*3fa0*/  LEA R7, P6, R10, c[0x0][0x170], 0x1 ;  /* 0x00005c000a077a11 */ /* 0x000fe400078c08ff */
        /* <DEDUP_REMOVED lines=11> */
.L_x_55:
[----:B------:R-:W-:Y:S05]  /*4060*/  @P5 BRA `(.L_x_56) ;  /* 0x0000013000005947 */ /* 0x000fea0003800000 */
[----:B--2---:R-:W2:Y:S01]  /*4070*/  S2R R2, SR_LANEID ;  /* 0x0000000000027919 */ /* 0x004ea20000000000 */
        /* <DEDUP_REMOVED lines=18> */
.L_x_56:
        /* <DEDUP_REMOVED lines=20> */
.L_x_57:
[----:B------:R-:W-:Y:S01]  /*42e0*/  SHF.R.S32.HI R0, RZ, 0x1f, R6 ;  /* 0x0000001fff007819 */ /* 0x000fe20000011406 */
[----:B------:R-:W-:Y:S05]  /*42f0*/  @P0 BRA `(.L_x_58) ;  /* 0x0000012000000947 */ /* 0x000fea0003800000 */
[----:B--2---:R-:W2:Y:S01]  /*4300*/  S2R R3, SR_LANEID ;  /* 0x0000000000037919 */ /* 0x004ea20000000000 */
[----:B------:R-:W-:Y:S01]  /*4310*/  IADD3 R8, P0, R131, R6, RZ ;  /* 0x0000000683087210 */ /* 0x000fe20007f1e0ff */
[----:B------:R-:W-:Y:S01]  /*4320*/  WARPSYNC 0xffffffff ;  /* 0xffffffff00007948 */ /* 0x000fe20003800000 */
[----:B------:R-:W-:-:S02]  /*4330*/  SHF.R.U32.HI R15, RZ, 0x1, R19 ;  /* 0x00000001ff0f7819 */ /* 0x000fc40000011613 */
[----:B------:R-:W-:Y:S02]  /*4340*/  LEA.HI.X.SX32 R131, R131, R0, 0x1, P0 ;  /* 0x0000000083837211 */ /* 0x000fe400000f0eff */
[----:B------:R-:W-:Y:S02]  /*4350*/  LEA R7, P0, R8, c[0x0][0x170], 0x1 ;  /* 0x00005c0008077a11 */ /* 0x000fe400078008ff */
[----:B--2---:R-:W-:Y:S02]  /*4360*/  LOP3.LUT R2, R3, 0x3, RZ, 0xc0, !PT ;  /* 0x0000000303027812 */ /* 0x004fe400078ec0ff */
[----:B------:R-:W-:Y:S01]  /*4370*/  SHF.R.U32.HI R5, RZ, 0x2, R3 ;  /* 0x00000002ff057819 */ /* 0x000fe20000011603 */
[----:B------:R-:W-:-:S04]  /*4380*/  IMAD.MOV.U32 R3, RZ, RZ, RZ ;  /* 0x000000ffff037224 */ /* 0x000fc800078e00ff */
        /* <DEDUP_REMOVED lines=9> */
.L_x_58:
        /* <DEDUP_REMOVED lines=19> */
.L_x_59:
        /* <DEDUP_REMOVED lines=19> */
.L_x_60:
[----:B------:R-:W-:Y:S05]  /*4680*/  @P2 EXIT ;  /* 0x000000000000294d */ /* 0x000fea0003800000 */
        /* <DEDUP_REMOVED lines=14> */
[----:B------:R-:W-:Y:S04]  /*4770*/  STG.E [R2.64], R100 ;  /* 0x0000006402007986 */ /* 0x000fe8000c101906 */
[----:B------:R-:W-:Y:S04]  /*4780*/  STG.E [R4.64], R101 ;  /* 0x0000006504007986 */ /* 0x000fe8000c101906 */
[----:B------:R-:W-:Y:S04]  /*4790*/  STG.E [R2.64+0x10], R98 ;  /* 0x0000106202007986 */ /* 0x000fe8000c101906 */
[----:B------:R-:W-:Y:S01]  /*47a0*/  STG.E [R4.64+0x10], R99 ;  /* 0x0000106304007986 */ /* 0x000fe2000c101906 */
[----:B------:R-:W-:Y:S05]  /*47b0*/  EXIT ;  /* 0x000000000000794d */ /* 0x000fea0003800000 */
.L_x_61:
[----:B------:R-:W-:-:S00]  /*47c0*/  BRA `(.L_x_61) ;  /* 0xfffffff000007947 */ /* 0x000fc0000383ffff */
[----:B------:R-:W-:-:S00]  /*47d0*/  NOP ;  /* 0x0000000000007918 */ /* 0x000fc00000000000 */
        /* <DEDUP_REMOVED lines=10> */
.L_x_62:


//--------------------- .nv.shared.gemm_mma_kernel --------------------------
	.section	.nv.shared.gemm_mma_kernel,"aw",@nobits
	.sectionflags	@""
	.align	16
